//
// Generated by NVIDIA NVVM Compiler
//
// Compiler Build ID: CL-36424714
// Cuda compilation tools, release 13.0, V13.0.88
// Based on NVVM 20.0.0
//

.version 9.0
.target sm_100
.address_size 64

	// .globl	update_beads_kernel
.global .align 4 .b8 precalc_xorwow_matrix[102400];
.global .align 4 .b8 precalc_xorwow_offset_matrix[102400];
.global .align 4 .b8 mrg32k3aM1[2304];
.global .align 4 .b8 mrg32k3aM2[2304];
.global .align 4 .b8 mrg32k3aM1SubSeq[2016];
.global .align 4 .b8 mrg32k3aM2SubSeq[2016];
.global .align 4 .b8 mrg32k3aM1Seq[2304];
.global .align 4 .b8 mrg32k3aM2Seq[2304];
.const .align 8 .b8 __cr_lgamma_table[72];
// _ZZ27compute_spectral_gap_kernelE1v has been demoted
// _ZZ27compute_spectral_gap_kernelE5v_new has been demoted
.extern .shared .align 16 .b8 sdata[];

.visible .entry update_beads_kernel(
	.param .u64 .ptr .align 1 update_beads_kernel_param_0,
	.param .u64 .ptr .align 1 update_beads_kernel_param_1,
	.param .u64 .ptr .align 1 update_beads_kernel_param_2,
	.param .u32 update_beads_kernel_param_3,
	.param .u32 update_beads_kernel_param_4,
	.param .u32 update_beads_kernel_param_5,
	.param .f32 update_beads_kernel_param_6,
	.param .f32 update_beads_kernel_param_7,
	.param .f32 update_beads_kernel_param_8,
	.param .f32 update_beads_kernel_param_9,
	.param .u64 .ptr .align 1 update_beads_kernel_param_10,
	.param .u64 .ptr .align 1 update_beads_kernel_param_11
)
{
	.reg .pred 	%p<44>;
	.reg .b32 	%r<122>;
	.reg .b32 	%f<272>;
	.reg .b64 	%rd<53>;
	.reg .b64 	%fd<2>;

	ld.param.u64 	%rd12, [update_beads_kernel_param_0];
	ld.param.u64 	%rd13, [update_beads_kernel_param_1];
	ld.param.u64 	%rd14, [update_beads_kernel_param_2];
	ld.param.u32 	%r56, [update_beads_kernel_param_3];
	ld.param.u32 	%r57, [update_beads_kernel_param_4];
	ld.param.u32 	%r58, [update_beads_kernel_param_5];
	ld.param.f32 	%f62, [update_beads_kernel_param_7];
	ld.param.f32 	%f63, [update_beads_kernel_param_8];
	ld.param.f32 	%f64, [update_beads_kernel_param_9];
	ld.param.u64 	%rd10, [update_beads_kernel_param_10];
	ld.param.u64 	%rd11, [update_beads_kernel_param_11];
	cvta.to.global.u64 	%rd1, %rd13;
	cvta.to.global.u64 	%rd2, %rd14;
	cvta.to.global.u64 	%rd3, %rd12;
	mov.u32 	%r1, %ctaid.x;
	mov.u32 	%r2, %tid.x;
	setp.ge.s32 	%p1, %r1, %r57;
	setp.ge.s32 	%p2, %r2, %r58;
	or.pred  	%p3, %p1, %p2;
	@%p3 bra 	$L__BB0_37;
	cvta.to.global.u64 	%rd15, %rd10;
	mul.lo.s32 	%r3, %r58, %r1;
	add.s32 	%r60, %r3, %r2;
	mul.wide.u32 	%rd16, %r60, 48;
	add.s64 	%rd4, %rd15, %rd16;
	ld.global.v2.u32 	{%r4, %r61}, [%rd4];
	ld.global.v2.u32 	{%r5, %r6}, [%rd4+8];
	ld.global.v2.u32 	{%r7, %r8}, [%rd4+16];
	ld.global.v2.u32 	{%r9, %r10}, [%rd4+24];
	ld.global.f32 	%f1, [%rd4+32];
	ld.global.f64 	%fd1, [%rd4+40];
	mul.wide.u32 	%rd17, %r60, 4;
	add.s64 	%rd5, %rd3, %rd17;
	ld.global.f32 	%f2, [%rd5];
	mul.f32 	%f67, %f64, 0f3DCCCCCD;
	shr.u32 	%r62, %r61, 2;
	xor.b32  	%r63, %r62, %r61;
	shl.b32 	%r64, %r8, 4;
	shl.b32 	%r65, %r63, 1;
	xor.b32  	%r66, %r64, %r65;
	xor.b32  	%r67, %r66, %r8;
	xor.b32  	%r11, %r67, %r63;
	add.s32 	%r68, %r4, %r11;
	add.s32 	%r69, %r68, 362437;
	cvt.rn.f32.u32 	%f68, %r69;
	fma.rn.f32 	%f69, %f68, 0f2F800000, 0f2F000000;
	add.f32 	%f70, %f69, 0fBF000000;
	add.f32 	%f71, %f70, %f70;
	fma.rn.f32 	%f3, %f67, %f71, %f2;
	setp.eq.s32 	%p4, %r1, 0;
	selp.b32 	%r70, %r57, %r1, %p4;
	add.s32 	%r71, %r70, -1;
	add.s32 	%r72, %r1, 1;
	rem.u32 	%r73, %r72, %r57;
	mad.lo.s32 	%r74, %r71, %r58, %r2;
	mad.lo.s32 	%r75, %r73, %r58, %r2;
	mul.wide.u32 	%rd18, %r74, 4;
	add.s64 	%rd19, %rd3, %rd18;
	ld.global.f32 	%f72, [%rd19];
	mul.wide.u32 	%rd20, %r75, 4;
	add.s64 	%rd21, %rd3, %rd20;
	ld.global.f32 	%f73, [%rd21];
	add.f32 	%f74, %f62, %f62;
	mul.f32 	%f75, %f62, %f74;
	div.rn.f32 	%f76, %f63, %f75;
	sub.f32 	%f77, %f2, %f72;
	sub.f32 	%f78, %f73, %f2;
	mul.f32 	%f79, %f78, %f78;
	fma.rn.f32 	%f80, %f77, %f77, %f79;
	mul.f32 	%f4, %f76, %f80;
	sub.f32 	%f81, %f3, %f72;
	sub.f32 	%f82, %f73, %f3;
	mul.f32 	%f83, %f82, %f82;
	fma.rn.f32 	%f84, %f81, %f81, %f83;
	mul.f32 	%f5, %f76, %f84;
	mul.lo.s32 	%r12, %r58, %r2;
	add.s32 	%r76, %r58, -1;
	and.b32  	%r13, %r58, 7;
	setp.lt.u32 	%p5, %r76, 7;
	mov.f32 	%f266, 0f00000000;
	mov.b32 	%r112, 0;
	mov.f32 	%f267, %f266;
	@%p5 bra 	$L__BB0_4;
	and.b32  	%r112, %r58, -8;
	neg.s32 	%r117, %r112;
	mov.f32 	%f266, 0f00000000;
	mov.u32 	%r115, %r12;
	mov.u32 	%r116, %r3;
$L__BB0_3:
	.pragma "nounroll";
	mul.wide.s32 	%rd22, %r116, 4;
	add.s64 	%rd23, %rd3, %rd22;
	mul.wide.s32 	%rd24, %r115, 4;
	add.s64 	%rd25, %rd1, %rd24;
	ld.global.f32 	%f86, [%rd23];
	ld.global.f32 	%f87, [%rd25];
	mul.f32 	%f88, %f2, %f87;
	fma.rn.f32 	%f89, %f86, %f88, %f267;
	mul.f32 	%f90, %f3, %f87;
	fma.rn.f32 	%f91, %f86, %f90, %f266;
	ld.global.f32 	%f92, [%rd23+4];
	ld.global.f32 	%f93, [%rd25+4];
	mul.f32 	%f94, %f2, %f93;
	fma.rn.f32 	%f95, %f92, %f94, %f89;
	mul.f32 	%f96, %f3, %f93;
	fma.rn.f32 	%f97, %f92, %f96, %f91;
	ld.global.f32 	%f98, [%rd23+8];
	ld.global.f32 	%f99, [%rd25+8];
	mul.f32 	%f100, %f2, %f99;
	fma.rn.f32 	%f101, %f98, %f100, %f95;
	mul.f32 	%f102, %f3, %f99;
	fma.rn.f32 	%f103, %f98, %f102, %f97;
	ld.global.f32 	%f104, [%rd23+12];
	ld.global.f32 	%f105, [%rd25+12];
	mul.f32 	%f106, %f2, %f105;
	fma.rn.f32 	%f107, %f104, %f106, %f101;
	mul.f32 	%f108, %f3, %f105;
	fma.rn.f32 	%f109, %f104, %f108, %f103;
	ld.global.f32 	%f110, [%rd23+16];
	ld.global.f32 	%f111, [%rd25+16];
	mul.f32 	%f112, %f2, %f111;
	fma.rn.f32 	%f113, %f110, %f112, %f107;
	mul.f32 	%f114, %f3, %f111;
	fma.rn.f32 	%f115, %f110, %f114, %f109;
	ld.global.f32 	%f116, [%rd23+20];
	ld.global.f32 	%f117, [%rd25+20];
	mul.f32 	%f118, %f2, %f117;
	fma.rn.f32 	%f119, %f116, %f118, %f113;
	mul.f32 	%f120, %f3, %f117;
	fma.rn.f32 	%f121, %f116, %f120, %f115;
	ld.global.f32 	%f122, [%rd23+24];
	ld.global.f32 	%f123, [%rd25+24];
	mul.f32 	%f124, %f2, %f123;
	fma.rn.f32 	%f125, %f122, %f124, %f119;
	mul.f32 	%f126, %f3, %f123;
	fma.rn.f32 	%f127, %f122, %f126, %f121;
	ld.global.f32 	%f128, [%rd23+28];
	ld.global.f32 	%f129, [%rd25+28];
	mul.f32 	%f130, %f2, %f129;
	fma.rn.f32 	%f267, %f128, %f130, %f125;
	mul.f32 	%f131, %f3, %f129;
	fma.rn.f32 	%f266, %f128, %f131, %f127;
	add.s32 	%r117, %r117, 8;
	add.s32 	%r116, %r116, 8;
	add.s32 	%r115, %r115, 8;
	setp.eq.s32 	%p6, %r117, 0;
	@%p6 bra 	$L__BB0_4;
	bra.uni 	$L__BB0_3;
$L__BB0_4:
	setp.eq.s32 	%p7, %r13, 0;
	@%p7 bra 	$L__BB0_12;
	and.b32  	%r17, %r58, 3;
	setp.lt.u32 	%p8, %r13, 4;
	@%p8 bra 	$L__BB0_7;
	add.s32 	%r77, %r112, %r3;
	mul.wide.s32 	%rd26, %r77, 4;
	add.s64 	%rd27, %rd3, %rd26;
	ld.global.f32 	%f133, [%rd27];
	add.s32 	%r78, %r112, %r12;
	mul.wide.s32 	%rd28, %r78, 4;
	add.s64 	%rd29, %rd1, %rd28;
	ld.global.f32 	%f134, [%rd29];
	mul.f32 	%f135, %f2, %f134;
	fma.rn.f32 	%f136, %f133, %f135, %f267;
	mul.f32 	%f137, %f3, %f134;
	fma.rn.f32 	%f138, %f133, %f137, %f266;
	ld.global.f32 	%f139, [%rd27+4];
	ld.global.f32 	%f140, [%rd29+4];
	mul.f32 	%f141, %f2, %f140;
	fma.rn.f32 	%f142, %f139, %f141, %f136;
	mul.f32 	%f143, %f3, %f140;
	fma.rn.f32 	%f144, %f139, %f143, %f138;
	ld.global.f32 	%f145, [%rd27+8];
	ld.global.f32 	%f146, [%rd29+8];
	mul.f32 	%f147, %f2, %f146;
	fma.rn.f32 	%f148, %f145, %f147, %f142;
	mul.f32 	%f149, %f3, %f146;
	fma.rn.f32 	%f150, %f145, %f149, %f144;
	ld.global.f32 	%f151, [%rd27+12];
	ld.global.f32 	%f152, [%rd29+12];
	mul.f32 	%f153, %f2, %f152;
	fma.rn.f32 	%f267, %f151, %f153, %f148;
	mul.f32 	%f154, %f3, %f152;
	fma.rn.f32 	%f266, %f151, %f154, %f150;
	add.s32 	%r112, %r112, 4;
$L__BB0_7:
	setp.eq.s32 	%p9, %r17, 0;
	@%p9 bra 	$L__BB0_12;
	setp.eq.s32 	%p10, %r17, 1;
	@%p10 bra 	$L__BB0_10;
	add.s32 	%r79, %r112, %r3;
	mul.wide.s32 	%rd30, %r79, 4;
	add.s64 	%rd31, %rd3, %rd30;
	ld.global.f32 	%f156, [%rd31];
	add.s32 	%r80, %r112, %r12;
	mul.wide.s32 	%rd32, %r80, 4;
	add.s64 	%rd33, %rd1, %rd32;
	ld.global.f32 	%f157, [%rd33];
	mul.f32 	%f158, %f2, %f157;
	fma.rn.f32 	%f159, %f156, %f158, %f267;
	mul.f32 	%f160, %f3, %f157;
	fma.rn.f32 	%f161, %f156, %f160, %f266;
	ld.global.f32 	%f162, [%rd31+4];
	ld.global.f32 	%f163, [%rd33+4];
	mul.f32 	%f164, %f2, %f163;
	fma.rn.f32 	%f267, %f162, %f164, %f159;
	mul.f32 	%f165, %f3, %f163;
	fma.rn.f32 	%f266, %f162, %f165, %f161;
	add.s32 	%r112, %r112, 2;
$L__BB0_10:
	and.b32  	%r81, %r58, 1;
	setp.eq.b32 	%p11, %r81, 1;
	not.pred 	%p12, %p11;
	@%p12 bra 	$L__BB0_12;
	add.s32 	%r82, %r112, %r3;
	mul.wide.s32 	%rd34, %r82, 4;
	add.s64 	%rd35, %rd3, %rd34;
	ld.global.f32 	%f166, [%rd35];
	add.s32 	%r83, %r112, %r12;
	mul.wide.s32 	%rd36, %r83, 4;
	add.s64 	%rd37, %rd1, %rd36;
	ld.global.f32 	%f167, [%rd37];
	mul.f32 	%f168, %f2, %f167;
	fma.rn.f32 	%f267, %f166, %f168, %f267;
	mul.f32 	%f169, %f3, %f167;
	fma.rn.f32 	%f266, %f166, %f169, %f266;
$L__BB0_12:
	setp.lt.s32 	%p13, %r56, 1;
	@%p13 bra 	$L__BB0_34;
	and.b32  	%r22, %r56, 3;
	setp.lt.u32 	%p14, %r56, 4;
	mov.b32 	%r120, 0;
	@%p14 bra 	$L__BB0_28;
	and.b32  	%r120, %r56, 2147483644;
	neg.s32 	%r119, %r120;
	mov.b32 	%r118, 0;
$L__BB0_15:
	mul.wide.u32 	%rd38, %r118, 4;
	add.s64 	%rd6, %rd2, %rd38;
	ld.global.f32 	%f171, [%rd6];
	cvt.rzi.s32.f32 	%r33, %f171;
	ld.global.f32 	%f172, [%rd6+4];
	cvt.rzi.s32.f32 	%r86, %f172;
	setp.ne.s32 	%p15, %r33, %r2;
	setp.ne.s32 	%p16, %r86, %r2;
	and.pred  	%p17, %p15, %p16;
	@%p17 bra 	$L__BB0_18;
	setp.eq.s32 	%p18, %r33, %r2;
	selp.b32 	%r35, %r86, %r33, %p18;
	setp.ge.s32 	%p19, %r35, %r58;
	@%p19 bra 	$L__BB0_18;
	ld.global.f32 	%f173, [%rd6+8];
	ld.global.f32 	%f174, [%rd6+12];
	add.s32 	%r88, %r35, %r3;
	mul.wide.s32 	%rd39, %r88, 4;
	add.s64 	%rd40, %rd3, %rd39;
	ld.global.f32 	%f175, [%rd40];
	mul.f32 	%f176, %f173, %f174;
	sub.f32 	%f177, %f2, %f175;
	abs.f32 	%f178, %f177;
	fma.rn.f32 	%f267, %f176, %f178, %f267;
	sub.f32 	%f179, %f3, %f175;
	abs.f32 	%f180, %f179;
	fma.rn.f32 	%f266, %f176, %f180, %f266;
$L__BB0_18:
	ld.global.f32 	%f181, [%rd6+16];
	cvt.rzi.s32.f32 	%r36, %f181;
	ld.global.f32 	%f182, [%rd6+20];
	cvt.rzi.s32.f32 	%r89, %f182;
	setp.ne.s32 	%p20, %r36, %r2;
	setp.ne.s32 	%p21, %r89, %r2;
	and.pred  	%p22, %p20, %p21;
	@%p22 bra 	$L__BB0_21;
	setp.eq.s32 	%p23, %r36, %r2;
	selp.b32 	%r38, %r89, %r36, %p23;
	setp.ge.s32 	%p24, %r38, %r58;
	@%p24 bra 	$L__BB0_21;
	ld.global.f32 	%f183, [%rd6+24];
	ld.global.f32 	%f184, [%rd6+28];
	add.s32 	%r91, %r38, %r3;
	mul.wide.s32 	%rd41, %r91, 4;
	add.s64 	%rd42, %rd3, %rd41;
	ld.global.f32 	%f185, [%rd42];
	mul.f32 	%f186, %f183, %f184;
	sub.f32 	%f187, %f2, %f185;
	abs.f32 	%f188, %f187;
	fma.rn.f32 	%f267, %f186, %f188, %f267;
	sub.f32 	%f189, %f3, %f185;
	abs.f32 	%f190, %f189;
	fma.rn.f32 	%f266, %f186, %f190, %f266;
$L__BB0_21:
	ld.global.f32 	%f191, [%rd6+32];
	cvt.rzi.s32.f32 	%r39, %f191;
	ld.global.f32 	%f192, [%rd6+36];
	cvt.rzi.s32.f32 	%r92, %f192;
	setp.ne.s32 	%p25, %r39, %r2;
	setp.ne.s32 	%p26, %r92, %r2;
	and.pred  	%p27, %p25, %p26;
	@%p27 bra 	$L__BB0_24;
	setp.eq.s32 	%p28, %r39, %r2;
	selp.b32 	%r41, %r92, %r39, %p28;
	setp.ge.s32 	%p29, %r41, %r58;
	@%p29 bra 	$L__BB0_24;
	ld.global.f32 	%f193, [%rd6+40];
	ld.global.f32 	%f194, [%rd6+44];
	add.s32 	%r94, %r41, %r3;
	mul.wide.s32 	%rd43, %r94, 4;
	add.s64 	%rd44, %rd3, %rd43;
	ld.global.f32 	%f195, [%rd44];
	mul.f32 	%f196, %f193, %f194;
	sub.f32 	%f197, %f2, %f195;
	abs.f32 	%f198, %f197;
	fma.rn.f32 	%f267, %f196, %f198, %f267;
	sub.f32 	%f199, %f3, %f195;
	abs.f32 	%f200, %f199;
	fma.rn.f32 	%f266, %f196, %f200, %f266;
$L__BB0_24:
	ld.global.f32 	%f201, [%rd6+48];
	cvt.rzi.s32.f32 	%r42, %f201;
	ld.global.f32 	%f202, [%rd6+52];
	cvt.rzi.s32.f32 	%r95, %f202;
	ld.global.f32 	%f44, [%rd6+56];
	ld.global.f32 	%f45, [%rd6+60];
	setp.ne.s32 	%p30, %r42, %r2;
	setp.ne.s32 	%p31, %r95, %r2;
	and.pred  	%p32, %p30, %p31;
	@%p32 bra 	$L__BB0_27;
	setp.eq.s32 	%p33, %r42, %r2;
	selp.b32 	%r44, %r95, %r42, %p33;
	setp.ge.s32 	%p34, %r44, %r58;
	@%p34 bra 	$L__BB0_27;
	add.s32 	%r97, %r44, %r3;
	mul.wide.s32 	%rd45, %r97, 4;
	add.s64 	%rd46, %rd3, %rd45;
	ld.global.f32 	%f203, [%rd46];
	mul.f32 	%f204, %f44, %f45;
	sub.f32 	%f205, %f2, %f203;
	abs.f32 	%f206, %f205;
	fma.rn.f32 	%f267, %f204, %f206, %f267;
	sub.f32 	%f207, %f3, %f203;
	abs.f32 	%f208, %f207;
	fma.rn.f32 	%f266, %f204, %f208, %f266;
$L__BB0_27:
	add.s32 	%r119, %r119, 4;
	add.s32 	%r118, %r118, 16;
	setp.ne.s32 	%p35, %r119, 0;
	@%p35 bra 	$L__BB0_15;
$L__BB0_28:
	setp.eq.s32 	%p36, %r22, 0;
	@%p36 bra 	$L__BB0_34;
	shl.b32 	%r98, %r120, 2;
	mul.wide.u32 	%rd47, %r98, 4;
	add.s64 	%rd48, %rd47, %rd2;
	add.s64 	%rd52, %rd48, 8;
	neg.s32 	%r121, %r22;
$L__BB0_30:
	.pragma "nounroll";
	ld.global.f32 	%f209, [%rd52+-8];
	cvt.rzi.s32.f32 	%r50, %f209;
	ld.global.f32 	%f210, [%rd52+-4];
	cvt.rzi.s32.f32 	%r99, %f210;
	setp.ne.s32 	%p37, %r50, %r2;
	setp.ne.s32 	%p38, %r99, %r2;
	and.pred  	%p39, %p37, %p38;
	@%p39 bra 	$L__BB0_33;
	setp.eq.s32 	%p40, %r50, %r2;
	selp.b32 	%r52, %r99, %r50, %p40;
	setp.ge.s32 	%p41, %r52, %r58;
	@%p41 bra 	$L__BB0_33;
	ld.global.f32 	%f211, [%rd52];
	ld.global.f32 	%f212, [%rd52+4];
	add.s32 	%r101, %r52, %r3;
	mul.wide.s32 	%rd49, %r101, 4;
	add.s64 	%rd50, %rd3, %rd49;
	ld.global.f32 	%f213, [%rd50];
	mul.f32 	%f214, %f211, %f212;
	sub.f32 	%f215, %f2, %f213;
	abs.f32 	%f216, %f215;
	fma.rn.f32 	%f267, %f214, %f216, %f267;
	sub.f32 	%f217, %f3, %f213;
	abs.f32 	%f218, %f217;
	fma.rn.f32 	%f266, %f214, %f218, %f266;
$L__BB0_33:
	add.s64 	%rd52, %rd52, 16;
	add.s32 	%r121, %r121, 1;
	setp.ne.s32 	%p42, %r121, 0;
	@%p42 bra 	$L__BB0_30;
$L__BB0_34:
	sub.f32 	%f219, %f5, %f4;
	sub.f32 	%f220, %f266, %f267;
	fma.rn.f32 	%f221, %f62, %f220, %f219;
	fma.rn.f32 	%f222, %f221, 0fBBBB989D, 0f3F000000;
	cvt.sat.f32.f32 	%f223, %f222;
	mov.f32 	%f224, 0f4B400001;
	mov.f32 	%f225, 0f437C0000;
	fma.rm.f32 	%f226, %f223, %f225, %f224;
	add.f32 	%f227, %f226, 0fCB40007F;
	neg.f32 	%f228, %f227;
	fma.rn.f32 	%f229, %f221, 0fBFB8AA3B, %f228;
	fma.rn.f32 	%f230, %f221, 0fB2A57060, %f229;
	mov.b32 	%r102, %f226;
	shl.b32 	%r103, %r102, 23;
	mov.b32 	%f231, %r103;
	ex2.approx.ftz.f32 	%f232, %f230;
	mul.f32 	%f233, %f232, %f231;
	shr.u32 	%r104, %r5, 2;
	xor.b32  	%r105, %r104, %r5;
	shl.b32 	%r106, %r11, 4;
	shl.b32 	%r107, %r105, 1;
	xor.b32  	%r108, %r107, %r106;
	xor.b32  	%r109, %r108, %r105;
	xor.b32  	%r54, %r109, %r11;
	add.s32 	%r55, %r4, 724874;
	add.s32 	%r110, %r54, %r55;
	cvt.rn.f32.u32 	%f234, %r110;
	fma.rn.f32 	%f235, %f234, 0f2F800000, 0f2F000000;
	setp.geu.f32 	%p43, %f235, %f233;
	@%p43 bra 	$L__BB0_36;
	st.global.f32 	[%rd5], %f3;
	cvta.to.global.u64 	%rd51, %rd11;
	atom.global.add.u32 	%r111, [%rd51], 1;
$L__BB0_36:
	st.global.v2.u32 	[%rd4], {%r55, %r6};
	st.global.v2.u32 	[%rd4+8], {%r7, %r8};
	st.global.v2.u32 	[%rd4+16], {%r11, %r54};
	st.global.v2.u32 	[%rd4+24], {%r9, %r10};
	st.global.f32 	[%rd4+32], %f1;
	st.global.f64 	[%rd4+40], %fd1;
$L__BB0_37:
	ret;

}
	// .globl	init_rand_states_kernel
.visible .entry init_rand_states_kernel(
	.param .u64 .ptr .align 1 init_rand_states_kernel_param_0,
	.param .u64 init_rand_states_kernel_param_1,
	.param .u32 init_rand_states_kernel_param_2
)
{
	.reg .pred 	%p<25>;
	.reg .b32 	%r<414>;
	.reg .b64 	%rd<19>;

	ld.param.u64 	%rd8, [init_rand_states_kernel_param_0];
	ld.param.u64 	%rd9, [init_rand_states_kernel_param_1];
	ld.param.u32 	%r183, [init_rand_states_kernel_param_2];
	mov.u32 	%r184, %ctaid.x;
	mov.u32 	%r185, %ntid.x;
	mov.u32 	%r186, %tid.x;
	mad.lo.s32 	%r1, %r184, %r185, %r186;
	setp.ge.s32 	%p1, %r1, %r183;
	@%p1 bra 	$L__BB1_44;
	cvta.to.global.u64 	%rd10, %rd8;
	cvt.s64.s32 	%rd18, %r1;
	mul.wide.s32 	%rd11, %r1, 48;
	add.s64 	%rd2, %rd10, %rd11;
	cvt.u32.u64 	%r187, %rd9;
	xor.b32  	%r188, %r187, -1429050551;
	mul.lo.s32 	%r189, %r188, 1099087573;
	{ .reg .b32 tmp; mov.b64 {tmp, %r190}, %rd9; }
	xor.b32  	%r191, %r190, -136515619;
	mul.lo.s32 	%r192, %r191, -1703105765;
	add.s32 	%r193, %r189, %r192;
	add.s32 	%r194, %r193, 6615241;
	add.s32 	%r195, %r189, 123456789;
	st.global.v2.u32 	[%rd2], {%r194, %r195};
	xor.b32  	%r196, %r189, 362436069;
	add.s32 	%r197, %r192, 521288629;
	st.global.v2.u32 	[%rd2+8], {%r196, %r197};
	xor.b32  	%r198, %r192, 88675123;
	add.s32 	%r199, %r189, 5783321;
	st.global.v2.u32 	[%rd2+16], {%r198, %r199};
	setp.eq.s32 	%p2, %r1, 0;
	@%p2 bra 	$L__BB1_43;
	mov.b32 	%r320, 0;
$L__BB1_3:
	and.b64  	%rd4, %rd18, 3;
	setp.eq.s64 	%p3, %rd4, 0;
	@%p3 bra 	$L__BB1_42;
	mul.wide.u32 	%rd12, %r320, 3200;
	mov.u64 	%rd13, precalc_xorwow_matrix;
	add.s64 	%rd5, %rd13, %rd12;
	cvt.u32.u64 	%r3, %rd4;
	mov.b32 	%r321, 0;
$L__BB1_5:
	mov.b32 	%r334, 0;
	mov.u32 	%r335, %r334;
	mov.u32 	%r336, %r334;
	mov.u32 	%r337, %r334;
	mov.u32 	%r338, %r334;
	mov.u32 	%r327, %r334;
$L__BB1_6:
	mul.wide.u32 	%rd14, %r327, 4;
	add.s64 	%rd15, %rd2, %rd14;
	ld.global.u32 	%r11, [%rd15+4];
	shl.b32 	%r12, %r327, 5;
	mov.b32 	%r333, 0;
$L__BB1_7:
	.pragma "nounroll";
	shr.u32 	%r204, %r11, %r333;
	and.b32  	%r205, %r204, 1;
	setp.eq.b32 	%p4, %r205, 1;
	not.pred 	%p5, %p4;
	add.s32 	%r206, %r12, %r333;
	mul.lo.s32 	%r207, %r206, 5;
	mul.wide.u32 	%rd16, %r207, 4;
	add.s64 	%rd6, %rd5, %rd16;
	@%p5 bra 	$L__BB1_9;
	ld.global.u32 	%r208, [%rd6];
	xor.b32  	%r338, %r338, %r208;
	ld.global.u32 	%r209, [%rd6+4];
	xor.b32  	%r337, %r337, %r209;
	ld.global.u32 	%r210, [%rd6+8];
	xor.b32  	%r336, %r336, %r210;
	ld.global.u32 	%r211, [%rd6+12];
	xor.b32  	%r335, %r335, %r211;
	ld.global.u32 	%r212, [%rd6+16];
	xor.b32  	%r334, %r334, %r212;
$L__BB1_9:
	and.b32  	%r214, %r204, 2;
	setp.eq.s32 	%p6, %r214, 0;
	@%p6 bra 	$L__BB1_11;
	ld.global.u32 	%r215, [%rd6+20];
	xor.b32  	%r338, %r338, %r215;
	ld.global.u32 	%r216, [%rd6+24];
	xor.b32  	%r337, %r337, %r216;
	ld.global.u32 	%r217, [%rd6+28];
	xor.b32  	%r336, %r336, %r217;
	ld.global.u32 	%r218, [%rd6+32];
	xor.b32  	%r335, %r335, %r218;
	ld.global.u32 	%r219, [%rd6+36];
	xor.b32  	%r334, %r334, %r219;
$L__BB1_11:
	and.b32  	%r221, %r204, 4;
	setp.eq.s32 	%p7, %r221, 0;
	@%p7 bra 	$L__BB1_13;
	ld.global.u32 	%r222, [%rd6+40];
	xor.b32  	%r338, %r338, %r222;
	ld.global.u32 	%r223, [%rd6+44];
	xor.b32  	%r337, %r337, %r223;
	ld.global.u32 	%r224, [%rd6+48];
	xor.b32  	%r336, %r336, %r224;
	ld.global.u32 	%r225, [%rd6+52];
	xor.b32  	%r335, %r335, %r225;
	ld.global.u32 	%r226, [%rd6+56];
	xor.b32  	%r334, %r334, %r226;
$L__BB1_13:
	and.b32  	%r228, %r204, 8;
	setp.eq.s32 	%p8, %r228, 0;
	@%p8 bra 	$L__BB1_15;
	ld.global.u32 	%r229, [%rd6+60];
	xor.b32  	%r338, %r338, %r229;
	ld.global.u32 	%r230, [%rd6+64];
	xor.b32  	%r337, %r337, %r230;
	ld.global.u32 	%r231, [%rd6+68];
	xor.b32  	%r336, %r336, %r231;
	ld.global.u32 	%r232, [%rd6+72];
	xor.b32  	%r335, %r335, %r232;
	ld.global.u32 	%r233, [%rd6+76];
	xor.b32  	%r334, %r334, %r233;
$L__BB1_15:
	and.b32  	%r235, %r204, 16;
	setp.eq.s32 	%p9, %r235, 0;
	@%p9 bra 	$L__BB1_17;
	ld.global.u32 	%r236, [%rd6+80];
	xor.b32  	%r338, %r338, %r236;
	ld.global.u32 	%r237, [%rd6+84];
	xor.b32  	%r337, %r337, %r237;
	ld.global.u32 	%r238, [%rd6+88];
	xor.b32  	%r336, %r336, %r238;
	ld.global.u32 	%r239, [%rd6+92];
	xor.b32  	%r335, %r335, %r239;
	ld.global.u32 	%r240, [%rd6+96];
	xor.b32  	%r334, %r334, %r240;
$L__BB1_17:
	and.b32  	%r242, %r204, 32;
	setp.eq.s32 	%p10, %r242, 0;
	@%p10 bra 	$L__BB1_19;
	ld.global.u32 	%r243, [%rd6+100];
	xor.b32  	%r338, %r338, %r243;
	ld.global.u32 	%r244, [%rd6+104];
	xor.b32  	%r337, %r337, %r244;
	ld.global.u32 	%r245, [%rd6+108];
	xor.b32  	%r336, %r336, %r245;
	ld.global.u32 	%r246, [%rd6+112];
	xor.b32  	%r335, %r335, %r246;
	ld.global.u32 	%r247, [%rd6+116];
	xor.b32  	%r334, %r334, %r247;
$L__BB1_19:
	and.b32  	%r249, %r204, 64;
	setp.eq.s32 	%p11, %r249, 0;
	@%p11 bra 	$L__BB1_21;
	ld.global.u32 	%r250, [%rd6+120];
	xor.b32  	%r338, %r338, %r250;
	ld.global.u32 	%r251, [%rd6+124];
	xor.b32  	%r337, %r337, %r251;
	ld.global.u32 	%r252, [%rd6+128];
	xor.b32  	%r336, %r336, %r252;
	ld.global.u32 	%r253, [%rd6+132];
	xor.b32  	%r335, %r335, %r253;
	ld.global.u32 	%r254, [%rd6+136];
	xor.b32  	%r334, %r334, %r254;
$L__BB1_21:
	and.b32  	%r256, %r204, 128;
	setp.eq.s32 	%p12, %r256, 0;
	@%p12 bra 	$L__BB1_23;
	ld.global.u32 	%r257, [%rd6+140];
	xor.b32  	%r338, %r338, %r257;
	ld.global.u32 	%r258, [%rd6+144];
	xor.b32  	%r337, %r337, %r258;
	ld.global.u32 	%r259, [%rd6+148];
	xor.b32  	%r336, %r336, %r259;
	ld.global.u32 	%r260, [%rd6+152];
	xor.b32  	%r335, %r335, %r260;
	ld.global.u32 	%r261, [%rd6+156];
	xor.b32  	%r334, %r334, %r261;
$L__BB1_23:
	and.b32  	%r263, %r204, 256;
	setp.eq.s32 	%p13, %r263, 0;
	@%p13 bra 	$L__BB1_25;
	ld.global.u32 	%r264, [%rd6+160];
	xor.b32  	%r338, %r338, %r264;
	ld.global.u32 	%r265, [%rd6+164];
	xor.b32  	%r337, %r337, %r265;
	ld.global.u32 	%r266, [%rd6+168];
	xor.b32  	%r336, %r336, %r266;
	ld.global.u32 	%r267, [%rd6+172];
	xor.b32  	%r335, %r335, %r267;
	ld.global.u32 	%r268, [%rd6+176];
	xor.b32  	%r334, %r334, %r268;
$L__BB1_25:
	and.b32  	%r270, %r204, 512;
	setp.eq.s32 	%p14, %r270, 0;
	@%p14 bra 	$L__BB1_27;
	ld.global.u32 	%r271, [%rd6+180];
	xor.b32  	%r338, %r338, %r271;
	ld.global.u32 	%r272, [%rd6+184];
	xor.b32  	%r337, %r337, %r272;
	ld.global.u32 	%r273, [%rd6+188];
	xor.b32  	%r336, %r336, %r273;
	ld.global.u32 	%r274, [%rd6+192];
	xor.b32  	%r335, %r335, %r274;
	ld.global.u32 	%r275, [%rd6+196];
	xor.b32  	%r334, %r334, %r275;
$L__BB1_27:
	and.b32  	%r277, %r204, 1024;
	setp.eq.s32 	%p15, %r277, 0;
	@%p15 bra 	$L__BB1_29;
	ld.global.u32 	%r278, [%rd6+200];
	xor.b32  	%r338, %r338, %r278;
	ld.global.u32 	%r279, [%rd6+204];
	xor.b32  	%r337, %r337, %r279;
	ld.global.u32 	%r280, [%rd6+208];
	xor.b32  	%r336, %r336, %r280;
	ld.global.u32 	%r281, [%rd6+212];
	xor.b32  	%r335, %r335, %r281;
	ld.global.u32 	%r282, [%rd6+216];
	xor.b32  	%r334, %r334, %r282;
$L__BB1_29:
	and.b32  	%r284, %r204, 2048;
	setp.eq.s32 	%p16, %r284, 0;
	@%p16 bra 	$L__BB1_31;
	ld.global.u32 	%r285, [%rd6+220];
	xor.b32  	%r338, %r338, %r285;
	ld.global.u32 	%r286, [%rd6+224];
	xor.b32  	%r337, %r337, %r286;
	ld.global.u32 	%r287, [%rd6+228];
	xor.b32  	%r336, %r336, %r287;
	ld.global.u32 	%r288, [%rd6+232];
	xor.b32  	%r335, %r335, %r288;
	ld.global.u32 	%r289, [%rd6+236];
	xor.b32  	%r334, %r334, %r289;
$L__BB1_31:
	and.b32  	%r291, %r204, 4096;
	setp.eq.s32 	%p17, %r291, 0;
	@%p17 bra 	$L__BB1_33;
	ld.global.u32 	%r292, [%rd6+240];
	xor.b32  	%r338, %r338, %r292;
	ld.global.u32 	%r293, [%rd6+244];
	xor.b32  	%r337, %r337, %r293;
	ld.global.u32 	%r294, [%rd6+248];
	xor.b32  	%r336, %r336, %r294;
	ld.global.u32 	%r295, [%rd6+252];
	xor.b32  	%r335, %r335, %r295;
	ld.global.u32 	%r296, [%rd6+256];
	xor.b32  	%r334, %r334, %r296;
$L__BB1_33:
	and.b32  	%r298, %r204, 8192;
	setp.eq.s32 	%p18, %r298, 0;
	@%p18 bra 	$L__BB1_35;
	ld.global.u32 	%r299, [%rd6+260];
	xor.b32  	%r338, %r338, %r299;
	ld.global.u32 	%r300, [%rd6+264];
	xor.b32  	%r337, %r337, %r300;
	ld.global.u32 	%r301, [%rd6+268];
	xor.b32  	%r336, %r336, %r301;
	ld.global.u32 	%r302, [%rd6+272];
	xor.b32  	%r335, %r335, %r302;
	ld.global.u32 	%r303, [%rd6+276];
	xor.b32  	%r334, %r334, %r303;
$L__BB1_35:
	and.b32  	%r305, %r204, 16384;
	setp.eq.s32 	%p19, %r305, 0;
	@%p19 bra 	$L__BB1_37;
	ld.global.u32 	%r306, [%rd6+280];
	xor.b32  	%r338, %r338, %r306;
	ld.global.u32 	%r307, [%rd6+284];
	xor.b32  	%r337, %r337, %r307;
	ld.global.u32 	%r308, [%rd6+288];
	xor.b32  	%r336, %r336, %r308;
	ld.global.u32 	%r309, [%rd6+292];
	xor.b32  	%r335, %r335, %r309;
	ld.global.u32 	%r310, [%rd6+296];
	xor.b32  	%r334, %r334, %r310;
$L__BB1_37:
	and.b32  	%r312, %r204, 32768;
	setp.eq.s32 	%p20, %r312, 0;
	@%p20 bra 	$L__BB1_39;
	ld.global.u32 	%r313, [%rd6+300];
	xor.b32  	%r338, %r338, %r313;
	ld.global.u32 	%r314, [%rd6+304];
	xor.b32  	%r337, %r337, %r314;
	ld.global.u32 	%r315, [%rd6+308];
	xor.b32  	%r336, %r336, %r315;
	ld.global.u32 	%r316, [%rd6+312];
	xor.b32  	%r335, %r335, %r316;
	ld.global.u32 	%r317, [%rd6+316];
	xor.b32  	%r334, %r334, %r317;
$L__BB1_39:
	add.s32 	%r333, %r333, 16;
	setp.ne.s32 	%p21, %r333, 32;
	@%p21 bra 	$L__BB1_7;
	mad.lo.s32 	%r318, %r327, -31, %r12;
	add.s32 	%r327, %r318, 1;
	setp.ne.s32 	%p22, %r327, 5;
	@%p22 bra 	$L__BB1_6;
	st.global.u32 	[%rd2+4], %r338;
	st.global.u32 	[%rd2+8], %r337;
	st.global.u32 	[%rd2+12], %r336;
	st.global.u32 	[%rd2+16], %r335;
	st.global.u32 	[%rd2+20], %r334;
	add.s32 	%r321, %r321, 1;
	setp.lt.u32 	%p23, %r321, %r3;
	@%p23 bra 	$L__BB1_5;
$L__BB1_42:
	shr.u64 	%rd7, %rd18, 2;
	add.s32 	%r320, %r320, 1;
	setp.gt.u64 	%p24, %rd18, 3;
	mov.u64 	%rd18, %rd7;
	@%p24 bra 	$L__BB1_3;
$L__BB1_43:
	mov.b32 	%r319, 0;
	st.global.v2.u32 	[%rd2+24], {%r319, %r319};
	st.global.u32 	[%rd2+32], %r319;
	mov.b64 	%rd17, 0;
	st.global.u64 	[%rd2+40], %rd17;
$L__BB1_44:
	ret;

}
	// .globl	compute_path_energy_kernel
.visible .entry compute_path_energy_kernel(
	.param .u64 .ptr .align 1 compute_path_energy_kernel_param_0,
	.param .u64 .ptr .align 1 compute_path_energy_kernel_param_1,
	.param .u64 .ptr .align 1 compute_path_energy_kernel_param_2,
	.param .u32 compute_path_energy_kernel_param_3,
	.param .u32 compute_path_energy_kernel_param_4
)
{
	.reg .pred 	%p<13>;
	.reg .b32 	%r<35>;
	.reg .b32 	%f<151>;
	.reg .b64 	%rd<50>;

	ld.param.u64 	%rd13, [compute_path_energy_kernel_param_0];
	ld.param.u64 	%rd15, [compute_path_energy_kernel_param_1];
	ld.param.u64 	%rd14, [compute_path_energy_kernel_param_2];
	ld.param.u32 	%r20, [compute_path_energy_kernel_param_3];
	ld.param.u32 	%r19, [compute_path_energy_kernel_param_4];
	cvta.to.global.u64 	%rd1, %rd15;
	mov.u32 	%r21, %ctaid.x;
	mov.u32 	%r22, %ntid.x;
	mov.u32 	%r23, %tid.x;
	mad.lo.s32 	%r1, %r21, %r22, %r23;
	setp.ge.s32 	%p1, %r1, %r20;
	@%p1 bra 	$L__BB2_18;
	setp.lt.s32 	%p2, %r19, 1;
	mov.f32 	%f149, 0f00000000;
	@%p2 bra 	$L__BB2_17;
	cvta.to.global.u64 	%rd16, %rd13;
	mul.lo.s32 	%r25, %r19, %r1;
	mul.wide.s32 	%rd17, %r25, 4;
	add.s64 	%rd2, %rd16, %rd17;
	and.b32  	%r2, %r19, 15;
	add.s32 	%r3, %r2, -1;
	and.b32  	%r4, %r19, 7;
	add.s32 	%r5, %r4, -1;
	and.b32  	%r6, %r19, 2147483632;
	and.b32  	%r7, %r19, 3;
	neg.s32 	%r8, %r6;
	add.s64 	%rd3, %rd1, 32;
	add.s64 	%rd4, %rd2, 32;
	mov.f32 	%f149, 0f00000000;
	mov.b32 	%r30, 0;
$L__BB2_3:
	setp.lt.u32 	%p3, %r19, 16;
	mul.wide.u32 	%rd18, %r30, 4;
	add.s64 	%rd19, %rd2, %rd18;
	ld.global.f32 	%f2, [%rd19];
	mul.lo.s32 	%r10, %r30, %r19;
	mov.b32 	%r33, 0;
	@%p3 bra 	$L__BB2_6;
	mul.wide.u32 	%rd20, %r10, 4;
	add.s64 	%rd49, %rd3, %rd20;
	mov.u64 	%rd48, %rd4;
	mov.u32 	%r31, %r8;
$L__BB2_5:
	.pragma "nounroll";
	ld.global.f32 	%f21, [%rd49+-32];
	mul.f32 	%f22, %f2, %f21;
	ld.global.f32 	%f23, [%rd48+-32];
	fma.rn.f32 	%f24, %f22, %f23, %f149;
	ld.global.f32 	%f25, [%rd49+-28];
	mul.f32 	%f26, %f2, %f25;
	ld.global.f32 	%f27, [%rd48+-28];
	fma.rn.f32 	%f28, %f26, %f27, %f24;
	ld.global.f32 	%f29, [%rd49+-24];
	mul.f32 	%f30, %f2, %f29;
	ld.global.f32 	%f31, [%rd48+-24];
	fma.rn.f32 	%f32, %f30, %f31, %f28;
	ld.global.f32 	%f33, [%rd49+-20];
	mul.f32 	%f34, %f2, %f33;
	ld.global.f32 	%f35, [%rd48+-20];
	fma.rn.f32 	%f36, %f34, %f35, %f32;
	ld.global.f32 	%f37, [%rd49+-16];
	mul.f32 	%f38, %f2, %f37;
	ld.global.f32 	%f39, [%rd48+-16];
	fma.rn.f32 	%f40, %f38, %f39, %f36;
	ld.global.f32 	%f41, [%rd49+-12];
	mul.f32 	%f42, %f2, %f41;
	ld.global.f32 	%f43, [%rd48+-12];
	fma.rn.f32 	%f44, %f42, %f43, %f40;
	ld.global.f32 	%f45, [%rd49+-8];
	mul.f32 	%f46, %f2, %f45;
	ld.global.f32 	%f47, [%rd48+-8];
	fma.rn.f32 	%f48, %f46, %f47, %f44;
	ld.global.f32 	%f49, [%rd49+-4];
	mul.f32 	%f50, %f2, %f49;
	ld.global.f32 	%f51, [%rd48+-4];
	fma.rn.f32 	%f52, %f50, %f51, %f48;
	ld.global.f32 	%f53, [%rd49];
	mul.f32 	%f54, %f2, %f53;
	ld.global.f32 	%f55, [%rd48];
	fma.rn.f32 	%f56, %f54, %f55, %f52;
	ld.global.f32 	%f57, [%rd49+4];
	mul.f32 	%f58, %f2, %f57;
	ld.global.f32 	%f59, [%rd48+4];
	fma.rn.f32 	%f60, %f58, %f59, %f56;
	ld.global.f32 	%f61, [%rd49+8];
	mul.f32 	%f62, %f2, %f61;
	ld.global.f32 	%f63, [%rd48+8];
	fma.rn.f32 	%f64, %f62, %f63, %f60;
	ld.global.f32 	%f65, [%rd49+12];
	mul.f32 	%f66, %f2, %f65;
	ld.global.f32 	%f67, [%rd48+12];
	fma.rn.f32 	%f68, %f66, %f67, %f64;
	ld.global.f32 	%f69, [%rd49+16];
	mul.f32 	%f70, %f2, %f69;
	ld.global.f32 	%f71, [%rd48+16];
	fma.rn.f32 	%f72, %f70, %f71, %f68;
	ld.global.f32 	%f73, [%rd49+20];
	mul.f32 	%f74, %f2, %f73;
	ld.global.f32 	%f75, [%rd48+20];
	fma.rn.f32 	%f76, %f74, %f75, %f72;
	ld.global.f32 	%f77, [%rd49+24];
	mul.f32 	%f78, %f2, %f77;
	ld.global.f32 	%f79, [%rd48+24];
	fma.rn.f32 	%f80, %f78, %f79, %f76;
	ld.global.f32 	%f81, [%rd49+28];
	mul.f32 	%f82, %f2, %f81;
	ld.global.f32 	%f83, [%rd48+28];
	fma.rn.f32 	%f149, %f82, %f83, %f80;
	add.s32 	%r31, %r31, 16;
	add.s64 	%rd49, %rd49, 64;
	add.s64 	%rd48, %rd48, 64;
	setp.ne.s32 	%p4, %r31, 0;
	mov.u32 	%r33, %r6;
	@%p4 bra 	$L__BB2_5;
$L__BB2_6:
	setp.eq.s32 	%p5, %r2, 0;
	@%p5 bra 	$L__BB2_16;
	setp.lt.u32 	%p6, %r3, 7;
	@%p6 bra 	$L__BB2_9;
	add.s32 	%r27, %r33, %r10;
	mul.wide.u32 	%rd21, %r27, 4;
	add.s64 	%rd22, %rd1, %rd21;
	ld.global.f32 	%f85, [%rd22];
	mul.f32 	%f86, %f2, %f85;
	cvt.u64.u32 	%rd23, %r33;
	mul.wide.u32 	%rd24, %r33, 4;
	add.s64 	%rd25, %rd2, %rd24;
	ld.global.f32 	%f87, [%rd25];
	fma.rn.f32 	%f88, %f86, %f87, %f149;
	cvt.u64.u32 	%rd26, %r10;
	add.s64 	%rd27, %rd23, %rd26;
	shl.b64 	%rd28, %rd27, 2;
	add.s64 	%rd29, %rd1, %rd28;
	ld.global.f32 	%f89, [%rd29+4];
	mul.f32 	%f90, %f2, %f89;
	ld.global.f32 	%f91, [%rd25+4];
	fma.rn.f32 	%f92, %f90, %f91, %f88;
	ld.global.f32 	%f93, [%rd29+8];
	mul.f32 	%f94, %f2, %f93;
	ld.global.f32 	%f95, [%rd25+8];
	fma.rn.f32 	%f96, %f94, %f95, %f92;
	ld.global.f32 	%f97, [%rd29+12];
	mul.f32 	%f98, %f2, %f97;
	ld.global.f32 	%f99, [%rd25+12];
	fma.rn.f32 	%f100, %f98, %f99, %f96;
	ld.global.f32 	%f101, [%rd29+16];
	mul.f32 	%f102, %f2, %f101;
	ld.global.f32 	%f103, [%rd25+16];
	fma.rn.f32 	%f104, %f102, %f103, %f100;
	ld.global.f32 	%f105, [%rd29+20];
	mul.f32 	%f106, %f2, %f105;
	ld.global.f32 	%f107, [%rd25+20];
	fma.rn.f32 	%f108, %f106, %f107, %f104;
	ld.global.f32 	%f109, [%rd29+24];
	mul.f32 	%f110, %f2, %f109;
	ld.global.f32 	%f111, [%rd25+24];
	fma.rn.f32 	%f112, %f110, %f111, %f108;
	ld.global.f32 	%f113, [%rd29+28];
	mul.f32 	%f114, %f2, %f113;
	ld.global.f32 	%f115, [%rd25+28];
	fma.rn.f32 	%f149, %f114, %f115, %f112;
	add.s32 	%r33, %r33, 8;
$L__BB2_9:
	setp.eq.s32 	%p7, %r4, 0;
	@%p7 bra 	$L__BB2_16;
	setp.lt.u32 	%p8, %r5, 3;
	@%p8 bra 	$L__BB2_12;
	add.s32 	%r28, %r33, %r10;
	mul.wide.u32 	%rd30, %r28, 4;
	add.s64 	%rd31, %rd1, %rd30;
	ld.global.f32 	%f117, [%rd31];
	mul.f32 	%f118, %f2, %f117;
	cvt.u64.u32 	%rd32, %r33;
	mul.wide.u32 	%rd33, %r33, 4;
	add.s64 	%rd34, %rd2, %rd33;
	ld.global.f32 	%f119, [%rd34];
	fma.rn.f32 	%f120, %f118, %f119, %f149;
	cvt.u64.u32 	%rd35, %r10;
	add.s64 	%rd36, %rd32, %rd35;
	shl.b64 	%rd37, %rd36, 2;
	add.s64 	%rd38, %rd1, %rd37;
	ld.global.f32 	%f121, [%rd38+4];
	mul.f32 	%f122, %f2, %f121;
	ld.global.f32 	%f123, [%rd34+4];
	fma.rn.f32 	%f124, %f122, %f123, %f120;
	ld.global.f32 	%f125, [%rd38+8];
	mul.f32 	%f126, %f2, %f125;
	ld.global.f32 	%f127, [%rd34+8];
	fma.rn.f32 	%f128, %f126, %f127, %f124;
	ld.global.f32 	%f129, [%rd38+12];
	mul.f32 	%f130, %f2, %f129;
	ld.global.f32 	%f131, [%rd34+12];
	fma.rn.f32 	%f149, %f130, %f131, %f128;
	add.s32 	%r33, %r33, 4;
$L__BB2_12:
	setp.eq.s32 	%p9, %r7, 0;
	@%p9 bra 	$L__BB2_16;
	setp.eq.s32 	%p10, %r7, 1;
	add.s32 	%r29, %r33, %r10;
	mul.wide.u32 	%rd39, %r29, 4;
	add.s64 	%rd40, %rd1, %rd39;
	ld.global.f32 	%f132, [%rd40];
	mul.f32 	%f133, %f2, %f132;
	cvt.u64.u32 	%rd10, %r33;
	mul.wide.u32 	%rd41, %r33, 4;
	add.s64 	%rd11, %rd2, %rd41;
	ld.global.f32 	%f134, [%rd11];
	fma.rn.f32 	%f149, %f133, %f134, %f149;
	@%p10 bra 	$L__BB2_16;
	setp.eq.s32 	%p11, %r7, 2;
	cvt.u64.u32 	%rd42, %r10;
	add.s64 	%rd43, %rd10, %rd42;
	shl.b64 	%rd44, %rd43, 2;
	add.s64 	%rd12, %rd1, %rd44;
	ld.global.f32 	%f135, [%rd12+4];
	mul.f32 	%f136, %f2, %f135;
	ld.global.f32 	%f137, [%rd11+4];
	fma.rn.f32 	%f149, %f136, %f137, %f149;
	@%p11 bra 	$L__BB2_16;
	ld.global.f32 	%f138, [%rd12+8];
	mul.f32 	%f139, %f2, %f138;
	ld.global.f32 	%f140, [%rd11+8];
	fma.rn.f32 	%f149, %f139, %f140, %f149;
$L__BB2_16:
	add.s32 	%r30, %r30, 1;
	setp.ne.s32 	%p12, %r30, %r19;
	@%p12 bra 	$L__BB2_3;
$L__BB2_17:
	cvta.to.global.u64 	%rd45, %rd14;
	mul.wide.s32 	%rd46, %r1, 4;
	add.s64 	%rd47, %rd45, %rd46;
	st.global.f32 	[%rd47], %f149;
$L__BB2_18:
	ret;

}
	// .globl	reduce_average_kernel
.visible .entry reduce_average_kernel(
	.param .u64 .ptr .align 1 reduce_average_kernel_param_0,
	.param .u64 .ptr .align 1 reduce_average_kernel_param_1,
	.param .u32 reduce_average_kernel_param_2
)
{
	.reg .pred 	%p<6>;
	.reg .b32 	%r<14>;
	.reg .b32 	%f<12>;
	.reg .b64 	%rd<7>;

	ld.param.u64 	%rd1, [reduce_average_kernel_param_0];
	ld.param.u64 	%rd2, [reduce_average_kernel_param_1];
	ld.param.u32 	%r7, [reduce_average_kernel_param_2];
	mov.u32 	%r1, %tid.x;
	mov.u32 	%r8, %ctaid.x;
	mov.u32 	%r13, %ntid.x;
	mad.lo.s32 	%r3, %r8, %r13, %r1;
	setp.ge.s32 	%p1, %r3, %r7;
	mov.f32 	%f11, 0f00000000;
	@%p1 bra 	$L__BB3_2;
	cvta.to.global.u64 	%rd3, %rd1;
	mul.wide.s32 	%rd4, %r3, 4;
	add.s64 	%rd5, %rd3, %rd4;
	ld.global.f32 	%f11, [%rd5];
$L__BB3_2:
	shl.b32 	%r9, %r1, 2;
	mov.u32 	%r10, sdata;
	add.s32 	%r4, %r10, %r9;
	st.shared.f32 	[%r4], %f11;
	bar.sync 	0;
	setp.lt.u32 	%p2, %r13, 2;
	@%p2 bra 	$L__BB3_6;
$L__BB3_3:
	shr.u32 	%r6, %r13, 1;
	setp.ge.u32 	%p3, %r1, %r6;
	@%p3 bra 	$L__BB3_5;
	shl.b32 	%r11, %r6, 2;
	add.s32 	%r12, %r4, %r11;
	ld.shared.f32 	%f4, [%r12];
	ld.shared.f32 	%f5, [%r4];
	add.f32 	%f6, %f4, %f5;
	st.shared.f32 	[%r4], %f6;
$L__BB3_5:
	bar.sync 	0;
	setp.gt.u32 	%p4, %r13, 3;
	mov.u32 	%r13, %r6;
	@%p4 bra 	$L__BB3_3;
$L__BB3_6:
	setp.ne.s32 	%p5, %r1, 0;
	@%p5 bra 	$L__BB3_8;
	ld.shared.f32 	%f7, [sdata];
	cvt.rn.f32.s32 	%f8, %r7;
	div.rn.f32 	%f9, %f7, %f8;
	cvta.to.global.u64 	%rd6, %rd2;
	atom.global.add.f32 	%f10, [%rd6], %f9;
$L__BB3_8:
	ret;

}
	// .globl	compute_spectral_gap_kernel
.visible .entry compute_spectral_gap_kernel(
	.param .u64 .ptr .align 1 compute_spectral_gap_kernel_param_0,
	.param .u64 .ptr .align 1 compute_spectral_gap_kernel_param_1,
	.param .u32 compute_spectral_gap_kernel_param_2
)
{
	.reg .pred 	%p<45>;
	.reg .b32 	%r<135>;
	.reg .b32 	%f<339>;
	.reg .b64 	%rd<40>;
	// demoted variable
	.shared .align 4 .b8 _ZZ27compute_spectral_gap_kernelE1v[1024];
	// demoted variable
	.shared .align 4 .b8 _ZZ27compute_spectral_gap_kernelE5v_new[1024];
	ld.param.u64 	%rd9, [compute_spectral_gap_kernel_param_0];
	ld.param.u64 	%rd8, [compute_spectral_gap_kernel_param_1];
	ld.param.u32 	%r51, [compute_spectral_gap_kernel_param_2];
	cvta.to.global.u64 	%rd1, %rd9;
	mov.u32 	%r52, %tid.x;
	setp.lt.s32 	%p2, %r52, %r51;
	setp.lt.u32 	%p3, %r52, 256;
	and.pred  	%p1, %p2, %p3;
	not.pred 	%p4, %p1;
	@%p4 bra 	$L__BB4_2;
	cvt.rn.f32.u32 	%f47, %r51;
	sqrt.rn.f32 	%f48, %f47;
	rcp.rn.f32 	%f49, %f48;
	shl.b32 	%r53, %r52, 2;
	mov.u32 	%r54, _ZZ27compute_spectral_gap_kernelE1v;
	add.s32 	%r55, %r54, %r53;
	st.shared.f32 	[%r55], %f49;
$L__BB4_2:
	bar.sync 	0;
	mul.lo.s32 	%r2, %r51, %r52;
	shl.b32 	%r57, %r52, 2;
	mov.u32 	%r58, _ZZ27compute_spectral_gap_kernelE5v_new;
	add.s32 	%r3, %r58, %r57;
	add.s32 	%r4, %r51, -1;
	min.u32 	%r5, %r4, 255;
	add.s32 	%r6, %r5, 1;
	and.b32  	%r7, %r6, 15;
	add.s32 	%r8, %r7, -1;
	and.b32  	%r9, %r6, 7;
	add.s32 	%r10, %r9, -1;
	and.b32  	%r11, %r6, 496;
	and.b32  	%r12, %r6, 3;
	and.b32  	%r13, %r6, 508;
	mov.b32 	%r118, 0;
$L__BB4_3:
	@%p4 bra 	$L__BB4_18;
	setp.lt.u32 	%p6, %r4, 15;
	mov.b32 	%r121, 0;
	mov.f32 	%f320, 0f00000000;
	@%p6 bra 	$L__BB4_7;
	mov.b32 	%r119, 0;
	mov.f32 	%f320, 0f00000000;
$L__BB4_6:
	.pragma "nounroll";
	add.s32 	%r61, %r119, %r2;
	mul.wide.s32 	%rd10, %r61, 4;
	add.s64 	%rd11, %rd1, %rd10;
	ld.global.f32 	%f53, [%rd11];
	shl.b32 	%r62, %r119, 2;
	mov.u32 	%r63, _ZZ27compute_spectral_gap_kernelE1v;
	add.s32 	%r64, %r63, %r62;
	ld.shared.f32 	%f54, [%r64];
	fma.rn.f32 	%f55, %f53, %f54, %f320;
	ld.global.f32 	%f56, [%rd11+4];
	ld.shared.f32 	%f57, [%r64+4];
	fma.rn.f32 	%f58, %f56, %f57, %f55;
	ld.global.f32 	%f59, [%rd11+8];
	ld.shared.f32 	%f60, [%r64+8];
	fma.rn.f32 	%f61, %f59, %f60, %f58;
	ld.global.f32 	%f62, [%rd11+12];
	ld.shared.f32 	%f63, [%r64+12];
	fma.rn.f32 	%f64, %f62, %f63, %f61;
	ld.global.f32 	%f65, [%rd11+16];
	ld.shared.f32 	%f66, [%r64+16];
	fma.rn.f32 	%f67, %f65, %f66, %f64;
	ld.global.f32 	%f68, [%rd11+20];
	ld.shared.f32 	%f69, [%r64+20];
	fma.rn.f32 	%f70, %f68, %f69, %f67;
	ld.global.f32 	%f71, [%rd11+24];
	ld.shared.f32 	%f72, [%r64+24];
	fma.rn.f32 	%f73, %f71, %f72, %f70;
	ld.global.f32 	%f74, [%rd11+28];
	ld.shared.f32 	%f75, [%r64+28];
	fma.rn.f32 	%f76, %f74, %f75, %f73;
	ld.global.f32 	%f77, [%rd11+32];
	ld.shared.f32 	%f78, [%r64+32];
	fma.rn.f32 	%f79, %f77, %f78, %f76;
	ld.global.f32 	%f80, [%rd11+36];
	ld.shared.f32 	%f81, [%r64+36];
	fma.rn.f32 	%f82, %f80, %f81, %f79;
	ld.global.f32 	%f83, [%rd11+40];
	ld.shared.f32 	%f84, [%r64+40];
	fma.rn.f32 	%f85, %f83, %f84, %f82;
	ld.global.f32 	%f86, [%rd11+44];
	ld.shared.f32 	%f87, [%r64+44];
	fma.rn.f32 	%f88, %f86, %f87, %f85;
	ld.global.f32 	%f89, [%rd11+48];
	ld.shared.f32 	%f90, [%r64+48];
	fma.rn.f32 	%f91, %f89, %f90, %f88;
	ld.global.f32 	%f92, [%rd11+52];
	ld.shared.f32 	%f93, [%r64+52];
	fma.rn.f32 	%f94, %f92, %f93, %f91;
	ld.global.f32 	%f95, [%rd11+56];
	ld.shared.f32 	%f96, [%r64+56];
	fma.rn.f32 	%f97, %f95, %f96, %f94;
	ld.global.f32 	%f98, [%rd11+60];
	ld.shared.f32 	%f99, [%r64+60];
	fma.rn.f32 	%f320, %f98, %f99, %f97;
	add.s32 	%r119, %r119, 16;
	setp.ne.s32 	%p7, %r119, %r11;
	mov.u32 	%r121, %r11;
	@%p7 bra 	$L__BB4_6;
$L__BB4_7:
	setp.eq.s32 	%p8, %r7, 0;
	@%p8 bra 	$L__BB4_17;
	setp.lt.u32 	%p9, %r8, 7;
	@%p9 bra 	$L__BB4_10;
	add.s32 	%r65, %r121, %r2;
	mul.wide.s32 	%rd12, %r65, 4;
	add.s64 	%rd13, %rd1, %rd12;
	ld.global.f32 	%f101, [%rd13];
	shl.b32 	%r66, %r121, 2;
	mov.u32 	%r67, _ZZ27compute_spectral_gap_kernelE1v;
	add.s32 	%r68, %r67, %r66;
	ld.shared.f32 	%f102, [%r68];
	fma.rn.f32 	%f103, %f101, %f102, %f320;
	ld.global.f32 	%f104, [%rd13+4];
	ld.shared.f32 	%f105, [%r68+4];
	fma.rn.f32 	%f106, %f104, %f105, %f103;
	ld.global.f32 	%f107, [%rd13+8];
	ld.shared.f32 	%f108, [%r68+8];
	fma.rn.f32 	%f109, %f107, %f108, %f106;
	ld.global.f32 	%f110, [%rd13+12];
	ld.shared.f32 	%f111, [%r68+12];
	fma.rn.f32 	%f112, %f110, %f111, %f109;
	ld.global.f32 	%f113, [%rd13+16];
	ld.shared.f32 	%f114, [%r68+16];
	fma.rn.f32 	%f115, %f113, %f114, %f112;
	ld.global.f32 	%f116, [%rd13+20];
	ld.shared.f32 	%f117, [%r68+20];
	fma.rn.f32 	%f118, %f116, %f117, %f115;
	ld.global.f32 	%f119, [%rd13+24];
	ld.shared.f32 	%f120, [%r68+24];
	fma.rn.f32 	%f121, %f119, %f120, %f118;
	ld.global.f32 	%f122, [%rd13+28];
	ld.shared.f32 	%f123, [%r68+28];
	fma.rn.f32 	%f320, %f122, %f123, %f121;
	add.s32 	%r121, %r121, 8;
$L__BB4_10:
	setp.eq.s32 	%p10, %r9, 0;
	@%p10 bra 	$L__BB4_17;
	setp.lt.u32 	%p11, %r10, 3;
	@%p11 bra 	$L__BB4_13;
	add.s32 	%r69, %r121, %r2;
	mul.wide.s32 	%rd14, %r69, 4;
	add.s64 	%rd15, %rd1, %rd14;
	ld.global.f32 	%f125, [%rd15];
	shl.b32 	%r70, %r121, 2;
	mov.u32 	%r71, _ZZ27compute_spectral_gap_kernelE1v;
	add.s32 	%r72, %r71, %r70;
	ld.shared.f32 	%f126, [%r72];
	fma.rn.f32 	%f127, %f125, %f126, %f320;
	ld.global.f32 	%f128, [%rd15+4];
	ld.shared.f32 	%f129, [%r72+4];
	fma.rn.f32 	%f130, %f128, %f129, %f127;
	ld.global.f32 	%f131, [%rd15+8];
	ld.shared.f32 	%f132, [%r72+8];
	fma.rn.f32 	%f133, %f131, %f132, %f130;
	ld.global.f32 	%f134, [%rd15+12];
	ld.shared.f32 	%f135, [%r72+12];
	fma.rn.f32 	%f320, %f134, %f135, %f133;
	add.s32 	%r121, %r121, 4;
$L__BB4_13:
	setp.eq.s32 	%p12, %r12, 0;
	@%p12 bra 	$L__BB4_17;
	setp.eq.s32 	%p13, %r12, 1;
	add.s32 	%r73, %r121, %r2;
	mul.wide.s32 	%rd16, %r73, 4;
	add.s64 	%rd2, %rd1, %rd16;
	ld.global.f32 	%f136, [%rd2];
	shl.b32 	%r74, %r121, 2;
	mov.u32 	%r75, _ZZ27compute_spectral_gap_kernelE1v;
	add.s32 	%r22, %r75, %r74;
	ld.shared.f32 	%f137, [%r22];
	fma.rn.f32 	%f320, %f136, %f137, %f320;
	@%p13 bra 	$L__BB4_17;
	setp.eq.s32 	%p14, %r12, 2;
	ld.global.f32 	%f138, [%rd2+4];
	ld.shared.f32 	%f139, [%r22+4];
	fma.rn.f32 	%f320, %f138, %f139, %f320;
	@%p14 bra 	$L__BB4_17;
	ld.global.f32 	%f140, [%rd2+8];
	ld.shared.f32 	%f141, [%r22+8];
	fma.rn.f32 	%f320, %f140, %f141, %f320;
$L__BB4_17:
	st.shared.f32 	[%r3], %f320;
$L__BB4_18:
	setp.ne.s32 	%p15, %r52, 0;
	bar.sync 	0;
	@%p15 bra 	$L__BB4_41;
	setp.lt.s32 	%p16, %r51, 1;
	mov.f32 	%f328, 0f00000000;
	@%p16 bra 	$L__BB4_33;
	setp.lt.u32 	%p17, %r51, 16;
	mov.b32 	%r125, 0;
	mov.f32 	%f328, 0f00000000;
	@%p17 bra 	$L__BB4_23;
	mov.b32 	%r123, 0;
	mov.f32 	%f328, 0f00000000;
$L__BB4_22:
	.pragma "nounroll";
	shl.b32 	%r78, %r123, 2;
	add.s32 	%r80, %r58, %r78;
	ld.shared.f32 	%f146, [%r80];
	fma.rn.f32 	%f147, %f146, %f146, %f328;
	ld.shared.f32 	%f148, [%r80+4];
	fma.rn.f32 	%f149, %f148, %f148, %f147;
	ld.shared.f32 	%f150, [%r80+8];
	fma.rn.f32 	%f151, %f150, %f150, %f149;
	ld.shared.f32 	%f152, [%r80+12];
	fma.rn.f32 	%f153, %f152, %f152, %f151;
	ld.shared.f32 	%f154, [%r80+16];
	fma.rn.f32 	%f155, %f154, %f154, %f153;
	ld.shared.f32 	%f156, [%r80+20];
	fma.rn.f32 	%f157, %f156, %f156, %f155;
	ld.shared.f32 	%f158, [%r80+24];
	fma.rn.f32 	%f159, %f158, %f158, %f157;
	ld.shared.f32 	%f160, [%r80+28];
	fma.rn.f32 	%f161, %f160, %f160, %f159;
	ld.shared.f32 	%f162, [%r80+32];
	fma.rn.f32 	%f163, %f162, %f162, %f161;
	ld.shared.f32 	%f164, [%r80+36];
	fma.rn.f32 	%f165, %f164, %f164, %f163;
	ld.shared.f32 	%f166, [%r80+40];
	fma.rn.f32 	%f167, %f166, %f166, %f165;
	ld.shared.f32 	%f168, [%r80+44];
	fma.rn.f32 	%f169, %f168, %f168, %f167;
	ld.shared.f32 	%f170, [%r80+48];
	fma.rn.f32 	%f171, %f170, %f170, %f169;
	ld.shared.f32 	%f172, [%r80+52];
	fma.rn.f32 	%f173, %f172, %f172, %f171;
	ld.shared.f32 	%f174, [%r80+56];
	fma.rn.f32 	%f175, %f174, %f174, %f173;
	ld.shared.f32 	%f176, [%r80+60];
	fma.rn.f32 	%f328, %f176, %f176, %f175;
	add.s32 	%r123, %r123, 16;
	setp.ne.s32 	%p18, %r123, %r11;
	mov.u32 	%r125, %r11;
	@%p18 bra 	$L__BB4_22;
$L__BB4_23:
	setp.eq.s32 	%p19, %r7, 0;
	@%p19 bra 	$L__BB4_33;
	setp.lt.u32 	%p20, %r8, 7;
	@%p20 bra 	$L__BB4_26;
	shl.b32 	%r81, %r125, 2;
	add.s32 	%r83, %r58, %r81;
	ld.shared.f32 	%f178, [%r83];
	fma.rn.f32 	%f179, %f178, %f178, %f328;
	ld.shared.f32 	%f180, [%r83+4];
	fma.rn.f32 	%f181, %f180, %f180, %f179;
	ld.shared.f32 	%f182, [%r83+8];
	fma.rn.f32 	%f183, %f182, %f182, %f181;
	ld.shared.f32 	%f184, [%r83+12];
	fma.rn.f32 	%f185, %f184, %f184, %f183;
	ld.shared.f32 	%f186, [%r83+16];
	fma.rn.f32 	%f187, %f186, %f186, %f185;
	ld.shared.f32 	%f188, [%r83+20];
	fma.rn.f32 	%f189, %f188, %f188, %f187;
	ld.shared.f32 	%f190, [%r83+24];
	fma.rn.f32 	%f191, %f190, %f190, %f189;
	ld.shared.f32 	%f192, [%r83+28];
	fma.rn.f32 	%f328, %f192, %f192, %f191;
	add.s32 	%r125, %r125, 8;
$L__BB4_26:
	setp.eq.s32 	%p21, %r9, 0;
	@%p21 bra 	$L__BB4_33;
	setp.lt.u32 	%p22, %r10, 3;
	@%p22 bra 	$L__BB4_29;
	shl.b32 	%r84, %r125, 2;
	add.s32 	%r86, %r58, %r84;
	ld.shared.f32 	%f194, [%r86];
	fma.rn.f32 	%f195, %f194, %f194, %f328;
	ld.shared.f32 	%f196, [%r86+4];
	fma.rn.f32 	%f197, %f196, %f196, %f195;
	ld.shared.f32 	%f198, [%r86+8];
	fma.rn.f32 	%f199, %f198, %f198, %f197;
	ld.shared.f32 	%f200, [%r86+12];
	fma.rn.f32 	%f328, %f200, %f200, %f199;
	add.s32 	%r125, %r125, 4;
$L__BB4_29:
	setp.eq.s32 	%p23, %r12, 0;
	@%p23 bra 	$L__BB4_33;
	setp.eq.s32 	%p24, %r12, 1;
	shl.b32 	%r87, %r125, 2;
	add.s32 	%r30, %r58, %r87;
	ld.shared.f32 	%f201, [%r30];
	fma.rn.f32 	%f328, %f201, %f201, %f328;
	@%p24 bra 	$L__BB4_33;
	setp.eq.s32 	%p25, %r12, 2;
	ld.shared.f32 	%f202, [%r30+4];
	fma.rn.f32 	%f328, %f202, %f202, %f328;
	@%p25 bra 	$L__BB4_33;
	ld.shared.f32 	%f203, [%r30+8];
	fma.rn.f32 	%f328, %f203, %f203, %f328;
$L__BB4_33:
	setp.lt.s32 	%p26, %r51, 1;
	sqrt.rn.f32 	%f29, %f328;
	@%p26 bra 	$L__BB4_41;
	setp.lt.u32 	%p27, %r51, 4;
	mov.b32 	%r128, 0;
	@%p27 bra 	$L__BB4_37;
	mov.b32 	%r127, 0;
$L__BB4_36:
	shl.b32 	%r91, %r127, 2;
	add.s32 	%r93, %r58, %r91;
	ld.shared.f32 	%f204, [%r93];
	div.rn.f32 	%f205, %f204, %f29;
	mov.u32 	%r94, _ZZ27compute_spectral_gap_kernelE1v;
	add.s32 	%r95, %r94, %r91;
	st.shared.f32 	[%r95], %f205;
	ld.shared.f32 	%f206, [%r93+4];
	div.rn.f32 	%f207, %f206, %f29;
	st.shared.f32 	[%r95+4], %f207;
	ld.shared.f32 	%f208, [%r93+8];
	div.rn.f32 	%f209, %f208, %f29;
	st.shared.f32 	[%r95+8], %f209;
	ld.shared.f32 	%f210, [%r93+12];
	div.rn.f32 	%f211, %f210, %f29;
	st.shared.f32 	[%r95+12], %f211;
	add.s32 	%r127, %r127, 4;
	setp.ne.s32 	%p28, %r127, %r13;
	mov.u32 	%r128, %r13;
	@%p28 bra 	$L__BB4_36;
$L__BB4_37:
	setp.eq.s32 	%p29, %r12, 0;
	@%p29 bra 	$L__BB4_41;
	setp.eq.s32 	%p30, %r12, 1;
	shl.b32 	%r96, %r128, 2;
	add.s32 	%r34, %r58, %r96;
	ld.shared.f32 	%f212, [%r34];
	div.rn.f32 	%f213, %f212, %f29;
	mov.u32 	%r98, _ZZ27compute_spectral_gap_kernelE1v;
	add.s32 	%r35, %r98, %r96;
	st.shared.f32 	[%r35], %f213;
	@%p30 bra 	$L__BB4_41;
	setp.eq.s32 	%p31, %r12, 2;
	ld.shared.f32 	%f214, [%r34+4];
	div.rn.f32 	%f215, %f214, %f29;
	st.shared.f32 	[%r35+4], %f215;
	@%p31 bra 	$L__BB4_41;
	ld.shared.f32 	%f216, [%r34+8];
	div.rn.f32 	%f217, %f216, %f29;
	st.shared.f32 	[%r35+8], %f217;
$L__BB4_41:
	bar.sync 	0;
	add.s32 	%r118, %r118, 1;
	setp.ne.s32 	%p32, %r118, 100;
	@%p32 bra 	$L__BB4_3;
	setp.ne.s32 	%p33, %r52, 0;
	@%p33 bra 	$L__BB4_60;
	setp.lt.s32 	%p34, %r51, 1;
	mov.f32 	%f338, 0f00000000;
	@%p34 bra 	$L__BB4_59;
	and.b32  	%r100, %r6, 496;
	neg.s32 	%r37, %r100;
	add.s64 	%rd3, %rd1, 32;
	mov.f32 	%f338, 0f00000000;
	mov.b32 	%r129, 0;
$L__BB4_45:
	mov.u32 	%r38, %r129;
	setp.lt.u32 	%p35, %r51, 16;
	mul.lo.s32 	%r39, %r38, %r51;
	mov.f32 	%f337, 0f00000000;
	mov.b32 	%r133, 0;
	@%p35 bra 	$L__BB4_48;
	mul.wide.u32 	%rd17, %r39, 4;
	add.s64 	%rd39, %rd3, %rd17;
	mov.u32 	%r103, _ZZ27compute_spectral_gap_kernelE1v;
	add.s32 	%r130, %r103, 32;
	mov.f32 	%f337, 0f00000000;
	mov.u32 	%r131, %r37;
$L__BB4_47:
	.pragma "nounroll";
	ld.global.f32 	%f223, [%rd39+-32];
	ld.shared.f32 	%f224, [%r130+-32];
	fma.rn.f32 	%f225, %f223, %f224, %f337;
	ld.global.f32 	%f226, [%rd39+-28];
	ld.shared.f32 	%f227, [%r130+-28];
	fma.rn.f32 	%f228, %f226, %f227, %f225;
	ld.global.f32 	%f229, [%rd39+-24];
	ld.shared.f32 	%f230, [%r130+-24];
	fma.rn.f32 	%f231, %f229, %f230, %f228;
	ld.global.f32 	%f232, [%rd39+-20];
	ld.shared.f32 	%f233, [%r130+-20];
	fma.rn.f32 	%f234, %f232, %f233, %f231;
	ld.global.f32 	%f235, [%rd39+-16];
	ld.shared.f32 	%f236, [%r130+-16];
	fma.rn.f32 	%f237, %f235, %f236, %f234;
	ld.global.f32 	%f238, [%rd39+-12];
	ld.shared.f32 	%f239, [%r130+-12];
	fma.rn.f32 	%f240, %f238, %f239, %f237;
	ld.global.f32 	%f241, [%rd39+-8];
	ld.shared.f32 	%f242, [%r130+-8];
	fma.rn.f32 	%f243, %f241, %f242, %f240;
	ld.global.f32 	%f244, [%rd39+-4];
	ld.shared.f32 	%f245, [%r130+-4];
	fma.rn.f32 	%f246, %f244, %f245, %f243;
	ld.global.f32 	%f247, [%rd39];
	ld.shared.f32 	%f248, [%r130];
	fma.rn.f32 	%f249, %f247, %f248, %f246;
	ld.global.f32 	%f250, [%rd39+4];
	ld.shared.f32 	%f251, [%r130+4];
	fma.rn.f32 	%f252, %f250, %f251, %f249;
	ld.global.f32 	%f253, [%rd39+8];
	ld.shared.f32 	%f254, [%r130+8];
	fma.rn.f32 	%f255, %f253, %f254, %f252;
	ld.global.f32 	%f256, [%rd39+12];
	ld.shared.f32 	%f257, [%r130+12];
	fma.rn.f32 	%f258, %f256, %f257, %f255;
	ld.global.f32 	%f259, [%rd39+16];
	ld.shared.f32 	%f260, [%r130+16];
	fma.rn.f32 	%f261, %f259, %f260, %f258;
	ld.global.f32 	%f262, [%rd39+20];
	ld.shared.f32 	%f263, [%r130+20];
	fma.rn.f32 	%f264, %f262, %f263, %f261;
	ld.global.f32 	%f265, [%rd39+24];
	ld.shared.f32 	%f266, [%r130+24];
	fma.rn.f32 	%f267, %f265, %f266, %f264;
	ld.global.f32 	%f268, [%rd39+28];
	ld.shared.f32 	%f269, [%r130+28];
	fma.rn.f32 	%f337, %f268, %f269, %f267;
	add.s32 	%r131, %r131, 16;
	add.s64 	%rd39, %rd39, 64;
	add.s32 	%r130, %r130, 64;
	setp.ne.s32 	%p36, %r131, 0;
	mov.u32 	%r133, %r11;
	@%p36 bra 	$L__BB4_47;
$L__BB4_48:
	setp.eq.s32 	%p37, %r7, 0;
	@%p37 bra 	$L__BB4_58;
	setp.lt.u32 	%p38, %r8, 7;
	@%p38 bra 	$L__BB4_51;
	add.s32 	%r104, %r133, %r39;
	mul.wide.u32 	%rd18, %r104, 4;
	add.s64 	%rd19, %rd1, %rd18;
	ld.global.f32 	%f271, [%rd19];
	shl.b32 	%r105, %r133, 2;
	mov.u32 	%r106, _ZZ27compute_spectral_gap_kernelE1v;
	add.s32 	%r107, %r106, %r105;
	ld.shared.f32 	%f272, [%r107];
	fma.rn.f32 	%f273, %f271, %f272, %f337;
	cvt.u64.u32 	%rd20, %r39;
	cvt.u64.u32 	%rd21, %r133;
	add.s64 	%rd22, %rd21, %rd20;
	shl.b64 	%rd23, %rd22, 2;
	add.s64 	%rd24, %rd1, %rd23;
	ld.global.f32 	%f274, [%rd24+4];
	ld.shared.f32 	%f275, [%r107+4];
	fma.rn.f32 	%f276, %f274, %f275, %f273;
	ld.global.f32 	%f277, [%rd24+8];
	ld.shared.f32 	%f278, [%r107+8];
	fma.rn.f32 	%f279, %f277, %f278, %f276;
	ld.global.f32 	%f280, [%rd24+12];
	ld.shared.f32 	%f281, [%r107+12];
	fma.rn.f32 	%f282, %f280, %f281, %f279;
	ld.global.f32 	%f283, [%rd24+16];
	ld.shared.f32 	%f284, [%r107+16];
	fma.rn.f32 	%f285, %f283, %f284, %f282;
	ld.global.f32 	%f286, [%rd24+20];
	ld.shared.f32 	%f287, [%r107+20];
	fma.rn.f32 	%f288, %f286, %f287, %f285;
	ld.global.f32 	%f289, [%rd24+24];
	ld.shared.f32 	%f290, [%r107+24];
	fma.rn.f32 	%f291, %f289, %f290, %f288;
	ld.global.f32 	%f292, [%rd24+28];
	ld.shared.f32 	%f293, [%r107+28];
	fma.rn.f32 	%f337, %f292, %f293, %f291;
	add.s32 	%r133, %r133, 8;
$L__BB4_51:
	setp.eq.s32 	%p39, %r9, 0;
	@%p39 bra 	$L__BB4_58;
	setp.lt.u32 	%p40, %r10, 3;
	@%p40 bra 	$L__BB4_54;
	add.s32 	%r108, %r133, %r39;
	mul.wide.u32 	%rd25, %r108, 4;
	add.s64 	%rd26, %rd1, %rd25;
	ld.global.f32 	%f295, [%rd26];
	shl.b32 	%r109, %r133, 2;
	mov.u32 	%r110, _ZZ27compute_spectral_gap_kernelE1v;
	add.s32 	%r111, %r110, %r109;
	ld.shared.f32 	%f296, [%r111];
	fma.rn.f32 	%f297, %f295, %f296, %f337;
	cvt.u64.u32 	%rd27, %r39;
	cvt.u64.u32 	%rd28, %r133;
	add.s64 	%rd29, %rd28, %rd27;
	shl.b64 	%rd30, %rd29, 2;
	add.s64 	%rd31, %rd1, %rd30;
	ld.global.f32 	%f298, [%rd31+4];
	ld.shared.f32 	%f299, [%r111+4];
	fma.rn.f32 	%f300, %f298, %f299, %f297;
	ld.global.f32 	%f301, [%rd31+8];
	ld.shared.f32 	%f302, [%r111+8];
	fma.rn.f32 	%f303, %f301, %f302, %f300;
	ld.global.f32 	%f304, [%rd31+12];
	ld.shared.f32 	%f305, [%r111+12];
	fma.rn.f32 	%f337, %f304, %f305, %f303;
	add.s32 	%r133, %r133, 4;
$L__BB4_54:
	setp.eq.s32 	%p41, %r12, 0;
	@%p41 bra 	$L__BB4_58;
	setp.eq.s32 	%p42, %r12, 1;
	add.s32 	%r112, %r133, %r39;
	mul.wide.u32 	%rd32, %r112, 4;
	add.s64 	%rd33, %rd1, %rd32;
	ld.global.f32 	%f306, [%rd33];
	shl.b32 	%r113, %r133, 2;
	mov.u32 	%r114, _ZZ27compute_spectral_gap_kernelE1v;
	add.s32 	%r49, %r114, %r113;
	ld.shared.f32 	%f307, [%r49];
	fma.rn.f32 	%f337, %f306, %f307, %f337;
	@%p42 bra 	$L__BB4_58;
	setp.eq.s32 	%p43, %r12, 2;
	cvt.u64.u32 	%rd34, %r39;
	cvt.u64.u32 	%rd35, %r133;
	add.s64 	%rd36, %rd35, %rd34;
	shl.b64 	%rd37, %rd36, 2;
	add.s64 	%rd7, %rd1, %rd37;
	ld.global.f32 	%f308, [%rd7+4];
	ld.shared.f32 	%f309, [%r49+4];
	fma.rn.f32 	%f337, %f308, %f309, %f337;
	@%p43 bra 	$L__BB4_58;
	ld.global.f32 	%f310, [%rd7+8];
	ld.shared.f32 	%f311, [%r49+8];
	fma.rn.f32 	%f337, %f310, %f311, %f337;
$L__BB4_58:
	shl.b32 	%r115, %r38, 2;
	mov.u32 	%r116, _ZZ27compute_spectral_gap_kernelE1v;
	add.s32 	%r117, %r116, %r115;
	ld.shared.f32 	%f312, [%r117];
	fma.rn.f32 	%f338, %f337, %f312, %f338;
	add.s32 	%r129, %r38, 1;
	setp.ne.s32 	%p44, %r38, %r5;
	@%p44 bra 	$L__BB4_45;
$L__BB4_59:
	cvta.to.global.u64 	%rd38, %rd8;
	st.global.f32 	[%rd38], %f338;
$L__BB4_60:
	ret;

}
	// .globl	project_onto_manifold_kernel
.visible .entry project_onto_manifold_kernel(
	.param .u64 .ptr .align 1 project_onto_manifold_kernel_param_0,
	.param .u64 .ptr .align 1 project_onto_manifold_kernel_param_1,
	.param .u64 .ptr .align 1 project_onto_manifold_kernel_param_2,
	.param .u32 project_onto_manifold_kernel_param_3,
	.param .u32 project_onto_manifold_kernel_param_4,
	.param .u32 project_onto_manifold_kernel_param_5
)
{
	.reg .pred 	%p<39>;
	.reg .b32 	%r<51>;
	.reg .b32 	%f<78>;
	.reg .b64 	%rd<35>;

	ld.param.u64 	%rd8, [project_onto_manifold_kernel_param_0];
	ld.param.u64 	%rd9, [project_onto_manifold_kernel_param_2];
	ld.param.u32 	%r25, [project_onto_manifold_kernel_param_3];
	ld.param.u32 	%r27, [project_onto_manifold_kernel_param_4];
	ld.param.u32 	%r26, [project_onto_manifold_kernel_param_5];
	cvta.to.global.u64 	%rd1, %rd9;
	cvta.to.global.u64 	%rd2, %rd8;
	mov.u32 	%r1, %ctaid.x;
	mov.u32 	%r2, %tid.x;
	setp.ge.s32 	%p1, %r1, %r27;
	setp.ge.s32 	%p2, %r2, %r26;
	or.pred  	%p3, %p1, %p2;
	@%p3 bra 	$L__BB5_29;
	mul.lo.s32 	%r3, %r26, %r1;
	add.s32 	%r28, %r3, %r2;
	mul.wide.u32 	%rd10, %r28, 4;
	add.s64 	%rd3, %rd2, %rd10;
	ld.global.f32 	%f1, [%rd3];
	setp.lt.s32 	%p4, %r25, 1;
	mov.f32 	%f72, %f1;
	@%p4 bra 	$L__BB5_28;
	and.b32  	%r4, %r25, 3;
	setp.lt.u32 	%p5, %r25, 4;
	mov.b32 	%r49, 0;
	mov.f32 	%f72, %f1;
	@%p5 bra 	$L__BB5_21;
	and.b32  	%r49, %r25, 2147483644;
	neg.s32 	%r48, %r49;
	mov.b32 	%r47, 0;
	mov.f32 	%f72, %f1;
$L__BB5_4:
	mul.wide.u32 	%rd11, %r47, 4;
	add.s64 	%rd4, %rd1, %rd11;
	ld.global.f32 	%f28, [%rd4];
	cvt.rzi.s32.f32 	%r9, %f28;
	ld.global.f32 	%f29, [%rd4+4];
	cvt.rzi.s32.f32 	%r31, %f29;
	ld.global.f32 	%f3, [%rd4+8];
	setp.ne.s32 	%p6, %r9, %r2;
	setp.ge.s32 	%p7, %r31, %r26;
	or.pred  	%p8, %p6, %p7;
	@%p8 bra 	$L__BB5_6;
	add.s32 	%r33, %r31, %r3;
	mul.wide.s32 	%rd14, %r33, 4;
	add.s64 	%rd15, %rd2, %rd14;
	ld.global.f32 	%f33, [%rd15];
	mul.f32 	%f34, %f3, 0f3DCCCCCD;
	sub.f32 	%f35, %f33, %f1;
	fma.rn.f32 	%f72, %f34, %f35, %f72;
	bra.uni 	$L__BB5_8;
$L__BB5_6:
	setp.ne.s32 	%p9, %r31, %r2;
	setp.ge.s32 	%p10, %r9, %r26;
	or.pred  	%p11, %p10, %p9;
	@%p11 bra 	$L__BB5_8;
	add.s32 	%r32, %r9, %r3;
	mul.wide.s32 	%rd12, %r32, 4;
	add.s64 	%rd13, %rd2, %rd12;
	ld.global.f32 	%f30, [%rd13];
	mul.f32 	%f31, %f3, 0f3DCCCCCD;
	sub.f32 	%f32, %f30, %f1;
	fma.rn.f32 	%f72, %f31, %f32, %f72;
$L__BB5_8:
	ld.global.f32 	%f36, [%rd4+16];
	cvt.rzi.s32.f32 	%r11, %f36;
	ld.global.f32 	%f37, [%rd4+20];
	cvt.rzi.s32.f32 	%r34, %f37;
	ld.global.f32 	%f7, [%rd4+24];
	setp.eq.s32 	%p12, %r11, %r2;
	setp.lt.s32 	%p13, %r34, %r26;
	and.pred  	%p14, %p12, %p13;
	@%p14 bra 	$L__BB5_11;
	setp.ne.s32 	%p15, %r34, %r2;
	setp.ge.s32 	%p16, %r11, %r26;
	or.pred  	%p17, %p16, %p15;
	@%p17 bra 	$L__BB5_12;
	add.s32 	%r35, %r11, %r3;
	mul.wide.s32 	%rd16, %r35, 4;
	add.s64 	%rd17, %rd2, %rd16;
	ld.global.f32 	%f38, [%rd17];
	mul.f32 	%f39, %f7, 0f3DCCCCCD;
	sub.f32 	%f40, %f38, %f1;
	fma.rn.f32 	%f72, %f39, %f40, %f72;
	bra.uni 	$L__BB5_12;
$L__BB5_11:
	add.s32 	%r36, %r34, %r3;
	mul.wide.s32 	%rd18, %r36, 4;
	add.s64 	%rd19, %rd2, %rd18;
	ld.global.f32 	%f41, [%rd19];
	mul.f32 	%f42, %f7, 0f3DCCCCCD;
	sub.f32 	%f43, %f41, %f1;
	fma.rn.f32 	%f72, %f42, %f43, %f72;
$L__BB5_12:
	ld.global.f32 	%f44, [%rd4+32];
	cvt.rzi.s32.f32 	%r13, %f44;
	ld.global.f32 	%f45, [%rd4+36];
	cvt.rzi.s32.f32 	%r37, %f45;
	ld.global.f32 	%f11, [%rd4+40];
	setp.eq.s32 	%p18, %r13, %r2;
	setp.lt.s32 	%p19, %r37, %r26;
	and.pred  	%p20, %p18, %p19;
	@%p20 bra 	$L__BB5_15;
	setp.ne.s32 	%p21, %r37, %r2;
	setp.ge.s32 	%p22, %r13, %r26;
	or.pred  	%p23, %p22, %p21;
	@%p23 bra 	$L__BB5_16;
	add.s32 	%r38, %r13, %r3;
	mul.wide.s32 	%rd20, %r38, 4;
	add.s64 	%rd21, %rd2, %rd20;
	ld.global.f32 	%f46, [%rd21];
	mul.f32 	%f47, %f11, 0f3DCCCCCD;
	sub.f32 	%f48, %f46, %f1;
	fma.rn.f32 	%f72, %f47, %f48, %f72;
	bra.uni 	$L__BB5_16;
$L__BB5_15:
	add.s32 	%r39, %r37, %r3;
	mul.wide.s32 	%rd22, %r39, 4;
	add.s64 	%rd23, %rd2, %rd22;
	ld.global.f32 	%f49, [%rd23];
	mul.f32 	%f50, %f11, 0f3DCCCCCD;
	sub.f32 	%f51, %f49, %f1;
	fma.rn.f32 	%f72, %f50, %f51, %f72;
$L__BB5_16:
	ld.global.f32 	%f52, [%rd4+48];
	cvt.rzi.s32.f32 	%r15, %f52;
	ld.global.f32 	%f53, [%rd4+52];
	cvt.rzi.s32.f32 	%r40, %f53;
	ld.global.f32 	%f15, [%rd4+56];
	setp.eq.s32 	%p24, %r15, %r2;
	setp.lt.s32 	%p25, %r40, %r26;
	and.pred  	%p26, %p24, %p25;
	@%p26 bra 	$L__BB5_19;
	setp.ne.s32 	%p27, %r40, %r2;
	setp.ge.s32 	%p28, %r15, %r26;
	or.pred  	%p29, %p28, %p27;
	@%p29 bra 	$L__BB5_20;
	add.s32 	%r41, %r15, %r3;
	mul.wide.s32 	%rd24, %r41, 4;
	add.s64 	%rd25, %rd2, %rd24;
	ld.global.f32 	%f54, [%rd25];
	mul.f32 	%f55, %f15, 0f3DCCCCCD;
	sub.f32 	%f56, %f54, %f1;
	fma.rn.f32 	%f72, %f55, %f56, %f72;
	bra.uni 	$L__BB5_20;
$L__BB5_19:
	add.s32 	%r42, %r40, %r3;
	mul.wide.s32 	%rd26, %r42, 4;
	add.s64 	%rd27, %rd2, %rd26;
	ld.global.f32 	%f57, [%rd27];
	mul.f32 	%f58, %f15, 0f3DCCCCCD;
	sub.f32 	%f59, %f57, %f1;
	fma.rn.f32 	%f72, %f58, %f59, %f72;
$L__BB5_20:
	add.s32 	%r48, %r48, 4;
	add.s32 	%r47, %r47, 16;
	setp.ne.s32 	%p30, %r48, 0;
	@%p30 bra 	$L__BB5_4;
$L__BB5_21:
	setp.eq.s32 	%p31, %r4, 0;
	@%p31 bra 	$L__BB5_28;
	shl.b32 	%r43, %r49, 2;
	mul.wide.u32 	%rd28, %r43, 4;
	add.s64 	%rd29, %rd28, %rd1;
	add.s64 	%rd34, %rd29, 4;
	neg.s32 	%r50, %r4;
$L__BB5_23:
	.pragma "nounroll";
	ld.global.f32 	%f60, [%rd34+-4];
	cvt.rzi.s32.f32 	%r22, %f60;
	ld.global.f32 	%f61, [%rd34];
	cvt.rzi.s32.f32 	%r44, %f61;
	ld.global.f32 	%f22, [%rd34+4];
	setp.eq.s32 	%p32, %r22, %r2;
	setp.lt.s32 	%p33, %r44, %r26;
	and.pred  	%p34, %p32, %p33;
	@%p34 bra 	$L__BB5_26;
	setp.ne.s32 	%p35, %r44, %r2;
	setp.ge.s32 	%p36, %r22, %r26;
	or.pred  	%p37, %p36, %p35;
	@%p37 bra 	$L__BB5_27;
	add.s32 	%r45, %r22, %r3;
	mul.wide.s32 	%rd30, %r45, 4;
	add.s64 	%rd31, %rd2, %rd30;
	ld.global.f32 	%f62, [%rd31];
	mul.f32 	%f63, %f22, 0f3DCCCCCD;
	sub.f32 	%f64, %f62, %f1;
	fma.rn.f32 	%f72, %f63, %f64, %f72;
	bra.uni 	$L__BB5_27;
$L__BB5_26:
	add.s32 	%r46, %r44, %r3;
	mul.wide.s32 	%rd32, %r46, 4;
	add.s64 	%rd33, %rd2, %rd32;
	ld.global.f32 	%f65, [%rd33];
	mul.f32 	%f66, %f22, 0f3DCCCCCD;
	sub.f32 	%f67, %f65, %f1;
	fma.rn.f32 	%f72, %f66, %f67, %f72;
$L__BB5_27:
	add.s64 	%rd34, %rd34, 16;
	add.s32 	%r50, %r50, 1;
	setp.ne.s32 	%p38, %r50, 0;
	@%p38 bra 	$L__BB5_23;
$L__BB5_28:
	st.global.f32 	[%rd3], %f72;
$L__BB5_29:
	ret;

}


// ===== COMPILED SASS (sm_100) =====

	.target	sm_100

	.elftype	@"ET_EXEC"


//--------------------- .note.nv.tkinfo           --------------------------
	.section	.note.nv.tkinfo,"",@"SHT_NOTE"
	.sectionflags	@"SHF_NOTE_NV_TKINFO"
	.tkinfo
        /*0018*/ 	.word	0x00000002
        /*0030*/ 	.string	""
        /*0030*/ 	.string	"ptxas"
        /*0030*/ 	.string	"Cuda compilation tools, release 13.0, V13.0.88"
        /*0030*/ 	.string	"Build cuda_13.0.r13.0/compiler.36424714_0"
        /*0030*/ 	.string	"-arch sm_100 -m 64 "



//--------------------- .note.nv.cuinfo           --------------------------
	.section	.note.nv.cuinfo,"",@"SHT_NOTE"
	.sectionflags	@"SHF_NOTE_NV_CUINFO"
        /*0018*/ 	.short	0x0002
        /*001a*/ 	.short	0x0064
        /*001c*/ 	.short	0x0082
	.zero		2


//--------------------- .nv.info                  --------------------------
	.section	.nv.info,"",@"SHT_CUDA_INFO"
	.align	4


	//----- nvinfo : EIATTR_REGCOUNT
	.align		4
        /*0000*/ 	.byte	0x04, 0x2f
        /*0002*/ 	.short	(.L_10 - .L_9)
	.align		4
.L_9:
        /*0004*/ 	.word	index@(update_beads_kernel)
        /*0008*/ 	.word	0x00000020


	//----- nvinfo : EIATTR_FRAME_SIZE
	.align		4
.L_10:
        /*000c*/ 	.byte	0x04, 0x11
        /*000e*/ 	.short	(.L_12 - .L_11)
	.align		4
.L_11:
        /*0010*/ 	.word	index@($__internal_4_$__cuda_sm3x_div_rn_noftz_f32_slowpath)
        /*0014*/ 	.word	0x00000000


	//----- nvinfo : EIATTR_FRAME_SIZE
	.align		4
.L_12:
        /*0018*/ 	.byte	0x04, 0x11
        /*001a*/ 	.short	(.L_14 - .L_13)
	.align		4
.L_13:
        /*001c*/ 	.word	index@(update_beads_kernel)
        /*0020*/ 	.word	0x00000000


	//----- nvinfo : EIATTR_REGCOUNT
	.align		4
.L_14:
        /*0024*/ 	.byte	0x04, 0x2f
        /*0026*/ 	.short	(.L_16 - .L_15)
	.align		4
.L_15:
        /*0028*/ 	.word	index@(init_rand_states_kernel)
        /*002c*/ 	.word	0x0000001f


	//----- nvinfo : EIATTR_FRAME_SIZE
	.align		4
.L_16:
        /*0030*/ 	.byte	0x04, 0x11
        /*0032*/ 	.short	(.L_18 - .L_17)
	.align		4
.L_17:
        /*0034*/ 	.word	index@(init_rand_states_kernel)
        /*0038*/ 	.word	0x00000000


	//----- nvinfo : EIATTR_REGCOUNT
	.align		4
.L_18:
        /*003c*/ 	.byte	0x04, 0x2f
        /*003e*/ 	.short	(.L_20 - .L_19)
	.align		4
.L_19:
        /*0040*/ 	.word	index@(compute_path_energy_kernel)
        /*0044*/ 	.word	0x00000020


	//----- nvinfo : EIATTR_FRAME_SIZE
	.align		4
.L_20:
        /*0048*/ 	.byte	0x04, 0x11
        /*004a*/ 	.short	(.L_22 - .L_21)
	.align		4
.L_21:
        /*004c*/ 	.word	index@(compute_path_energy_kernel)
        /*0050*/ 	.word	0x00000000


	//----- nvinfo : EIATTR_REGCOUNT
	.align		4
.L_22:
        /*0054*/ 	.byte	0x04, 0x2f
        /*0056*/ 	.short	(.L_24 - .L_23)
	.align		4
.L_23:
        /*0058*/ 	.word	index@(reduce_average_kernel)
        /*005c*/ 	.word	0x0000000e


	//----- nvinfo : EIATTR_FRAME_SIZE
	.align		4
.L_24:
        /*0060*/ 	.byte	0x04, 0x11
        /*0062*/ 	.short	(.L_26 - .L_25)
	.align		4
.L_25:
        /*0064*/ 	.word	index@($__internal_3_$__cuda_sm3x_div_rn_noftz_f32_slowpath)
        /*0068*/ 	.word	0x00000000


	//----- nvinfo : EIATTR_FRAME_SIZE
	.align		4
.L_26:
        /*006c*/ 	.byte	0x04, 0x11
        /*006e*/ 	.short	(.L_28 - .L_27)
	.align		4
.L_27:
        /*0070*/ 	.word	index@(reduce_average_kernel)
        /*0074*/ 	.word	0x00000000


	//----- nvinfo : EIATTR_REGCOUNT
	.align		4
.L_28:
        /*0078*/ 	.byte	0x04, 0x2f
        /*007a*/ 	.short	(.L_30 - .L_29)
	.align		4
.L_29:
        /*007c*/ 	.word	index@(compute_spectral_gap_kernel)
        /*0080*/ 	.word	0x00000022


	//----- nvinfo : EIATTR_FRAME_SIZE
	.align		4
.L_30:
        /*0084*/ 	.byte	0x04, 0x11
        /*0086*/ 	.short	(.L_32 - .L_31)
	.align		4
.L_31:
        /*0088*/ 	.word	index@($__internal_2_$__cuda_sm3x_div_rn_noftz_f32_slowpath)
        /*008c*/ 	.word	0x00000000


	//----- nvinfo : EIATTR_FRAME_SIZE
	.align		4
.L_32:
        /*0090*/ 	.byte	0x04, 0x11
        /*0092*/ 	.short	(.L_34 - .L_33)
	.align		4
.L_33:
        /*0094*/ 	.word	index@($__internal_1_$__cuda_sm20_sqrt_rn_f32_slowpath)
        /*0098*/ 	.word	0x00000000


	//----- nvinfo : EIATTR_FRAME_SIZE
	.align		4
.L_34:
        /*009c*/ 	.byte	0x04, 0x11
        /*009e*/ 	.short	(.L_36 - .L_35)
	.align		4
.L_35:
        /*00a0*/ 	.word	index@($__internal_0_$__cuda_sm20_rcp_rn_f32_slowpath)
        /*00a4*/ 	.word	0x00000000


	//----- nvinfo : EIATTR_FRAME_SIZE
	.align		4
.L_36:
        /*00a8*/ 	.byte	0x04, 0x11
        /*00aa*/ 	.short	(.L_38 - .L_37)
	.align		4
.L_37:
        /*00ac*/ 	.word	index@(compute_spectral_gap_kernel)
        /*00b0*/ 	.word	0x00000000


	//----- nvinfo : EIATTR_REGCOUNT
	.align		4
.L_38:
        /*00b4*/ 	.byte	0x04, 0x2f
        /*00b6*/ 	.short	(.L_40 - .L_39)
	.align		4
.L_39:
        /*00b8*/ 	.word	index@(project_onto_manifold_kernel)
        /*00bc*/ 	.word	0x0000001c


	//----- nvinfo : EIATTR_FRAME_SIZE
	.align		4
.L_40:
        /*00c0*/ 	.byte	0x04, 0x11
        /*00c2*/ 	.short	(.L_42 - .L_41)
	.align		4
.L_41:
        /*00c4*/ 	.word	index@(project_onto_manifold_kernel)
        /*00c8*/ 	.word	0x00000000


	//----- nvinfo : EIATTR_MIN_STACK_SIZE
	.align		4
.L_42:
        /*00cc*/ 	.byte	0x04, 0x12
        /*00ce*/ 	.short	(.L_44 - .L_43)
	.align		4
.L_43:
        /*00d0*/ 	.word	index@(project_onto_manifold_kernel)
        /*00d4*/ 	.word	0x00000000


	//----- nvinfo : EIATTR_MIN_STACK_SIZE
	.align		4
.L_44:
        /*00d8*/ 	.byte	0x04, 0x12
        /*00da*/ 	.short	(.L_46 - .L_45)
	.align		4
.L_45:
        /*00dc*/ 	.word	index@(compute_spectral_gap_kernel)
        /*00e0*/ 	.word	0x00000000


	//----- nvinfo : EIATTR_MIN_STACK_SIZE
	.align		4
.L_46:
        /*00e4*/ 	.byte	0x04, 0x12
        /*00e6*/ 	.short	(.L_48 - .L_47)
	.align		4
.L_47:
        /*00e8*/ 	.word	index@(reduce_average_kernel)
        /*00ec*/ 	.word	0x00000000


	//----- nvinfo : EIATTR_MIN_STACK_SIZE
	.align		4
.L_48:
        /*00f0*/ 	.byte	0x04, 0x12
        /*00f2*/ 	.short	(.L_50 - .L_49)
	.align		4
.L_49:
        /*00f4*/ 	.word	index@(compute_path_energy_kernel)
        /*00f8*/ 	.word	0x00000000


	//----- nvinfo : EIATTR_MIN_STACK_SIZE
	.align		4
.L_50:
        /*00fc*/ 	.byte	0x04, 0x12
        /*00fe*/ 	.short	(.L_52 - .L_51)
	.align		4
.L_51:
        /*0100*/ 	.word	index@(init_rand_states_kernel)
        /*0104*/ 	.word	0x00000000


	//----- nvinfo : EIATTR_MIN_STACK_SIZE
	.align		4
.L_52:
        /*0108*/ 	.byte	0x04, 0x12
        /*010a*/ 	.short	(.L_54 - .L_53)
	.align		4
.L_53:
        /*010c*/ 	.word	index@(update_beads_kernel)
        /*0110*/ 	.word	0x00000000
.L_54:


//--------------------- .nv.compat                --------------------------
	.section	.nv.compat,"",@"SHT_CUDA_COMPAT_INFO"
	.align	4
        /*0000*/ 	.byte	0x02, 0x09, 0x00, 0x00, 0x02, 0x02, 0x01, 0x00, 0x02, 0x05, 0x05, 0x00, 0x03, 0x07, 0x01, 0x01
        /*0010*/ 	.byte	0x02, 0x03, 0x00, 0x00, 0x02, 0x06, 0x01, 0x00, 0x04, 0x0b, 0x08, 0x00, 0x01, 0x00, 0x00, 0x00
        /*0020*/ 	.byte	0x00, 0x00, 0x00, 0x00


//--------------------- .nv.info.project_onto_manifold_kernel --------------------------
	.section	.nv.info.project_onto_manifold_kernel,"",@"SHT_CUDA_INFO"
	.sectionflags	@""
	.align	4


	//----- nvinfo : EIATTR_CUDA_API_VERSION
	.align		4
        /*0000*/ 	.byte	0x04, 0x37
        /*0002*/ 	.short	(.L_56 - .L_55)
.L_55:
        /*0004*/ 	.word	0x00000082


	//----- nvinfo : EIATTR_KPARAM_INFO
	.align		4
.L_56:
        /*0008*/ 	.byte	0x04, 0x17
        /*000a*/ 	.short	(.L_58 - .L_57)
.L_57:
        /*000c*/ 	.word	0x00000000
        /*0010*/ 	.short	0x0005
        /*0012*/ 	.short	0x0020
        /*0014*/ 	.byte	0x00, 0xf0, 0x11, 0x00


	//----- nvinfo : EIATTR_KPARAM_INFO
	.align		4
.L_58:
        /*0018*/ 	.byte	0x04, 0x17
        /*001a*/ 	.short	(.L_60 - .L_59)
.L_59:
        /*001c*/ 	.word	0x00000000
        /*0020*/ 	.short	0x0004
        /*0022*/ 	.short	0x001c
        /*0024*/ 	.byte	0x00, 0xf0, 0x11, 0x00


	//----- nvinfo : EIATTR_KPARAM_INFO
	.align		4
.L_60:
        /*0028*/ 	.byte	0x04, 0x17
        /*002a*/ 	.short	(.L_62 - .L_61)
.L_61:
        /*002c*/ 	.word	0x00000000
        /*0030*/ 	.short	0x0003
        /*0032*/ 	.short	0x0018
        /*0034*/ 	.byte	0x00, 0xf0, 0x11, 0x00


	//----- nvinfo : EIATTR_KPARAM_INFO
	.align		4
.L_62:
        /*0038*/ 	.byte	0x04, 0x17
        /*003a*/ 	.short	(.L_64 - .L_63)
.L_63:
        /*003c*/ 	.word	0x00000000
        /*0040*/ 	.short	0x0002
        /*0042*/ 	.short	0x0010
        /*0044*/ 	.byte	0x00, 0xf5, 0x21, 0x00


	//----- nvinfo : EIATTR_KPARAM_INFO
	.align		4
.L_64:
        /*0048*/ 	.byte	0x04, 0x17
        /*004a*/ 	.short	(.L_66 - .L_65)
.L_65:
        /*004c*/ 	.word	0x00000000
        /*0050*/ 	.short	0x0001
        /*0052*/ 	.short	0x0008
        /*0054*/ 	.byte	0x00, 0xf5, 0x21, 0x00


	//----- nvinfo : EIATTR_KPARAM_INFO
	.align		4
.L_66:
        /*0058*/ 	.byte	0x04, 0x17
        /*005a*/ 	.short	(.L_68 - .L_67)
.L_67:
        /*005c*/ 	.word	0x00000000
        /*0060*/ 	.short	0x0000
        /*0062*/ 	.short	0x0000
        /*0064*/ 	.byte	0x00, 0xf5, 0x21, 0x00


	//----- nvinfo : EIATTR_SPARSE_MMA_MASK
	.align		4
.L_68:
        /*0068*/ 	.byte	0x03, 0x50
        /*006a*/ 	.short	0x0000


	//----- nvinfo : EIATTR_MAXREG_COUNT
	.align		4
        /*006c*/ 	.byte	0x03, 0x1b
        /*006e*/ 	.short	0x00ff


	//----- nvinfo : EIATTR_MERCURY_ISA_VERSION
	.align		4
        /*0070*/ 	.byte	0x03, 0x5f
        /*0072*/ 	.short	0x0101


	//----- nvinfo : EIATTR_VRC_CTA_INIT_COUNT
	.align		4
        /*0074*/ 	.byte	0x02, 0x4a
	.zero		1
	.zero		1


	//----- nvinfo : EIATTR_EXIT_INSTR_OFFSETS
	.align		4
        /*0078*/ 	.byte	0x04, 0x1c
        /*007a*/ 	.short	(.L_70 - .L_69)


	//   ....[0]....
.L_69:
        /*007c*/ 	.word	0x00000070


	//   ....[1]....
        /*0080*/ 	.word	0x00000b60


	//----- nvinfo : EIATTR_CRS_STACK_SIZE
	.align		4
.L_70:
        /*0084*/ 	.byte	0x04, 0x1e
        /*0086*/ 	.short	(.L_72 - .L_71)
.L_71:
        /*0088*/ 	.word	0x00000000


	//----- nvinfo : EIATTR_CBANK_PARAM_SIZE
	.align		4
.L_72:
        /*008c*/ 	.byte	0x03, 0x19
        /*008e*/ 	.short	0x0024


	//----- nvinfo : EIATTR_PARAM_CBANK
	.align		4
        /*0090*/ 	.byte	0x04, 0x0a
        /*0092*/ 	.short	(.L_74 - .L_73)
	.align		4
.L_73:
        /*0094*/ 	.word	index@(.nv.constant0.project_onto_manifold_kernel)
        /*0098*/ 	.short	0x0380
        /*009a*/ 	.short	0x0024


	//----- nvinfo : EIATTR_SW_WAR
	.align		4
.L_74:
        /*009c*/ 	.byte	0x04, 0x36
        /*009e*/ 	.short	(.L_76 - .L_75)
.L_75:
        /*00a0*/ 	.word	0x00000008
.L_76:


//--------------------- .nv.info.compute_spectral_gap_kernel --------------------------
	.section	.nv.info.compute_spectral_gap_kernel,"",@"SHT_CUDA_INFO"
	.sectionflags	@""
	.align	4


	//----- nvinfo : EIATTR_CUDA_API_VERSION
	.align		4
        /*0000*/ 	.byte	0x04, 0x37
        /*0002*/ 	.short	(.L_78 - .L_77)
.L_77:
        /*0004*/ 	.word	0x00000082


	//----- nvinfo : EIATTR_KPARAM_INFO
	.align		4
.L_78:
        /*0008*/ 	.byte	0x04, 0x17
        /*000a*/ 	.short	(.L_80 - .L_79)
.L_79:
        /*000c*/ 	.word	0x00000000
        /*0010*/ 	.short	0x0002
        /*0012*/ 	.short	0x0010
        /*0014*/ 	.byte	0x00, 0xf0, 0x11, 0x00


	//----- nvinfo : EIATTR_KPARAM_INFO
	.align		4
.L_80:
        /*0018*/ 	.byte	0x04, 0x17
        /*001a*/ 	.short	(.L_82 - .L_81)
.L_81:
        /*001c*/ 	.word	0x00000000
        /*0020*/ 	.short	0x0001
        /*0022*/ 	.short	0x0008
        /*0024*/ 	.byte	0x00, 0xf5, 0x21, 0x00


	//----- nvinfo : EIATTR_KPARAM_INFO
	.align		4
.L_82:
        /*0028*/ 	.byte	0x04, 0x17
        /*002a*/ 	.short	(.L_84 - .L_83)
.L_83:
        /*002c*/ 	.word	0x00000000
        /*0030*/ 	.short	0x0000
        /*0032*/ 	.short	0x0000
        /*0034*/ 	.byte	0x00, 0xf5, 0x21, 0x00


	//----- nvinfo : EIATTR_SPARSE_MMA_MASK
	.align		4
.L_84:
        /*0038*/ 	.byte	0x03, 0x50
        /*003a*/ 	.short	0x0000


	//----- nvinfo : EIATTR_MAXREG_COUNT
	.align		4
        /*003c*/ 	.byte	0x03, 0x1b
        /*003e*/ 	.short	0x00ff


	//----- nvinfo : EIATTR_NUM_BARRIERS
	.align		4
        /*0040*/ 	.byte	0x02, 0x4c
        /*0042*/ 	.byte	0x01
	.zero		1


	//----- nvinfo : EIATTR_MERCURY_ISA_VERSION
	.align		4
        /*0044*/ 	.byte	0x03, 0x5f
        /*0046*/ 	.short	0x0101


	//----- nvinfo : EIATTR_UNUSED_LOAD_BYTE_OFFSET
	.align		4
        /*0048*/ 	.byte	0x04, 0x44
        /*004a*/ 	.short	(.L_86 - .L_85)


	//   ....[0]....
.L_85:
        /*004c*/ 	.word	0x00000b80
        /*0050*/ 	.word	0x00000fff


	//   ....[1]....
        /*0054*/ 	.word	0x00001080
        /*0058*/ 	.word	0x00000fff


	//   ....[2]....
        /*005c*/ 	.word	0x00002430
        /*0060*/ 	.word	0x00000fff


	//----- nvinfo : EIATTR_VRC_CTA_INIT_COUNT
	.align		4
.L_86:
        /*0064*/ 	.byte	0x02, 0x4a
	.zero		1
	.zero		1


	//----- nvinfo : EIATTR_EXIT_INSTR_OFFSETS
	.align		4
        /*0068*/ 	.byte	0x04, 0x1c
        /*006a*/ 	.short	(.L_88 - .L_87)


	//   ....[0]....
.L_87:
        /*006c*/ 	.word	0x00001ae0


	//   ....[1]....
        /*0070*/ 	.word	0x000025b0


	//----- nvinfo : EIATTR_CRS_STACK_SIZE
	.align		4
.L_88:
        /*0074*/ 	.byte	0x04, 0x1e
        /*0076*/ 	.short	(.L_90 - .L_89)
.L_89:
        /*0078*/ 	.word	0x00000000


	//----- nvinfo : EIATTR_CBANK_PARAM_SIZE
	.align		4
.L_90:
        /*007c*/ 	.byte	0x03, 0x19
        /*007e*/ 	.short	0x0014


	//----- nvinfo : EIATTR_PARAM_CBANK
	.align		4
        /*0080*/ 	.byte	0x04, 0x0a
        /*0082*/ 	.short	(.L_92 - .L_91)
	.align		4
.L_91:
        /*0084*/ 	.word	index@(.nv.constant0.compute_spectral_gap_kernel)
        /*0088*/ 	.short	0x0380
        /*008a*/ 	.short	0x0014


	//----- nvinfo : EIATTR_SW_WAR
	.align		4
.L_92:
        /*008c*/ 	.byte	0x04, 0x36
        /*008e*/ 	.short	(.L_94 - .L_93)
.L_93:
        /*0090*/ 	.word	0x00000008
.L_94:


//--------------------- .nv.info.reduce_average_kernel --------------------------
	.section	.nv.info.reduce_average_kernel,"",@"SHT_CUDA_INFO"
	.sectionflags	@""
	.align	4


	//----- nvinfo : EIATTR_CUDA_API_VERSION
	.align		4
        /*0000*/ 	.byte	0x04, 0x37
        /*0002*/ 	.short	(.L_96 - .L_95)
.L_95:
        /*0004*/ 	.word	0x00000082


	//----- nvinfo : EIATTR_KPARAM_INFO
	.align		4
.L_96:
        /*0008*/ 	.byte	0x04, 0x17
        /*000a*/ 	.short	(.L_98 - .L_97)
.L_97:
        /*000c*/ 	.word	0x00000000
        /*0010*/ 	.short	0x0002
        /*0012*/ 	.short	0x0010
        /*0014*/ 	.byte	0x00, 0xf0, 0x11, 0x00


	//----- nvinfo : EIATTR_KPARAM_INFO
	.align		4
.L_98:
        /*0018*/ 	.byte	0x04, 0x17
        /*001a*/ 	.short	(.L_100 - .L_99)
.L_99:
        /*001c*/ 	.word	0x00000000
        /*0020*/ 	.short	0x0001
        /*0022*/ 	.short	0x0008
        /*0024*/ 	.byte	0x00, 0xf5, 0x21, 0x00


	//----- nvinfo : EIATTR_KPARAM_INFO
	.align		4
.L_100:
        /*0028*/ 	.byte	0x04, 0x17
        /*002a*/ 	.short	(.L_102 - .L_101)
.L_101:
        /*002c*/ 	.word	0x00000000
        /*0030*/ 	.short	0x0000
        /*0032*/ 	.short	0x0000
        /*0034*/ 	.byte	0x00, 0xf5, 0x21, 0x00


	//----- nvinfo : EIATTR_SPARSE_MMA_MASK
	.align		4
.L_102:
        /*0038*/ 	.byte	0x03, 0x50
        /*003a*/ 	.short	0x0000


	//----- nvinfo : EIATTR_MAXREG_COUNT
	.align		4
        /*003c*/ 	.byte	0x03, 0x1b
        /*003e*/ 	.short	0x00ff


	//----- nvinfo : EIATTR_NUM_BARRIERS
	.align		4
        /*0040*/ 	.byte	0x02, 0x4c
        /*0042*/ 	.byte	0x01
	.zero		1


	//----- nvinfo : EIATTR_MERCURY_ISA_VERSION
	.align		4
        /*0044*/ 	.byte	0x03, 0x5f
        /*0046*/ 	.short	0x0101


	//----- nvinfo : EIATTR_VRC_CTA_INIT_COUNT
	.align		4
        /*0048*/ 	.byte	0x02, 0x4a
	.zero		1
	.zero		1


	//----- nvinfo : EIATTR_EXIT_INSTR_OFFSETS
	.align		4
        /*004c*/ 	.byte	0x04, 0x1c
        /*004e*/ 	.short	(.L_104 - .L_103)


	//   ....[0]....
.L_103:
        /*0050*/ 	.word	0x00000200


	//   ....[1]....
        /*0054*/ 	.word	0x00000330


	//----- nvinfo : EIATTR_CRS_STACK_SIZE
	.align		4
.L_104:
        /*0058*/ 	.byte	0x04, 0x1e
        /*005a*/ 	.short	(.L_106 - .L_105)
.L_105:
        /*005c*/ 	.word	0x00000000


	//----- nvinfo : EIATTR_CBANK_PARAM_SIZE
	.align		4
.L_106:
        /*0060*/ 	.byte	0x03, 0x19
        /*0062*/ 	.short	0x0014


	//----- nvinfo : EIATTR_PARAM_CBANK
	.align		4
        /*0064*/ 	.byte	0x04, 0x0a
        /*0066*/ 	.short	(.L_108 - .L_107)
	.align		4
.L_107:
        /*0068*/ 	.word	index@(.nv.constant0.reduce_average_kernel)
        /*006c*/ 	.short	0x0380
        /*006e*/ 	.short	0x0014


	//----- nvinfo : EIATTR_SW_WAR
	.align		4
.L_108:
        /*0070*/ 	.byte	0x04, 0x36
        /*0072*/ 	.short	(.L_110 - .L_109)
.L_109:
        /*0074*/ 	.word	0x00000008
.L_110:


//--------------------- .nv.info.compute_path_energy_kernel --------------------------
	.section	.nv.info.compute_path_energy_kernel,"",@"SHT_CUDA_INFO"
	.sectionflags	@""
	.align	4


	//----- nvinfo : EIATTR_CUDA_API_VERSION
	.align		4
        /*0000*/ 	.byte	0x04, 0x37
        /*0002*/ 	.short	(.L_112 - .L_111)
.L_111:
        /*0004*/ 	.word	0x00000082


	//----- nvinfo : EIATTR_KPARAM_INFO
	.align		4
.L_112:
        /*0008*/ 	.byte	0x04, 0x17
        /*000a*/ 	.short	(.L_114 - .L_113)
.L_113:
        /*000c*/ 	.word	0x00000000
        /*0010*/ 	.short	0x0004
        /*0012*/ 	.short	0x001c
        /*0014*/ 	.byte	0x00, 0xf0, 0x11, 0x00


	//----- nvinfo : EIATTR_KPARAM_INFO
	.align		4
.L_114:
        /*0018*/ 	.byte	0x04, 0x17
        /*001a*/ 	.short	(.L_116 - .L_115)
.L_115:
        /*001c*/ 	.word	0x00000000
        /*0020*/ 	.short	0x0003
        /*0022*/ 	.short	0x0018
        /*0024*/ 	.byte	0x00, 0xf0, 0x11, 0x00


	//----- nvinfo : EIATTR_KPARAM_INFO
	.align		4
.L_116:
        /*0028*/ 	.byte	0x04, 0x17
        /*002a*/ 	.short	(.L_118 - .L_117)
.L_117:
        /*002c*/ 	.word	0x00000000
        /*0030*/ 	.short	0x0002
        /*0032*/ 	.short	0x0010
        /*0034*/ 	.byte	0x00, 0xf5, 0x21, 0x00


	//----- nvinfo : EIATTR_KPARAM_INFO
	.align		4
.L_118:
        /*0038*/ 	.byte	0x04, 0x17
        /*003a*/ 	.short	(.L_120 - .L_119)
.L_119:
        /*003c*/ 	.word	0x00000000
        /*0040*/ 	.short	0x0001
        /*0042*/ 	.short	0x0008
        /*0044*/ 	.byte	0x00, 0xf5, 0x21, 0x00


	//----- nvinfo : EIATTR_KPARAM_INFO
	.align		4
.L_120:
        /*0048*/ 	.byte	0x04, 0x17
        /*004a*/ 	.short	(.L_122 - .L_121)
.L_121:
        /*004c*/ 	.word	0x00000000
        /*0050*/ 	.short	0x0000
        /*0052*/ 	.short	0x0000
        /*0054*/ 	.byte	0x00, 0xf5, 0x21, 0x00


	//----- nvinfo : EIATTR_SPARSE_MMA_MASK
	.align		4
.L_122:
        /*0058*/ 	.byte	0x03, 0x50
        /*005a*/ 	.short	0x0000


	//----- nvinfo : EIATTR_MAXREG_COUNT
	.align		4
        /*005c*/ 	.byte	0x03, 0x1b
        /*005e*/ 	.short	0x00ff


	//----- nvinfo : EIATTR_MERCURY_ISA_VERSION
	.align		4
        /*0060*/ 	.byte	0x03, 0x5f
        /*0062*/ 	.short	0x0101


	//----- nvinfo : EIATTR_VRC_CTA_INIT_COUNT
	.align		4
        /*0064*/ 	.byte	0x02, 0x4a
	.zero		1
	.zero		1


	//----- nvinfo : EIATTR_EXIT_INSTR_OFFSETS
	.align		4
        /*0068*/ 	.byte	0x04, 0x1c
        /*006a*/ 	.short	(.L_124 - .L_123)


	//   ....[0]....
.L_123:
        /*006c*/ 	.word	0x00000070


	//   ....[1]....
        /*0070*/ 	.word	0x00000e20


	//----- nvinfo : EIATTR_CBANK_PARAM_SIZE
	.align		4
.L_124:
        /*0074*/ 	.byte	0x03, 0x19
        /*0076*/ 	.short	0x0020


	//----- nvinfo : EIATTR_PARAM_CBANK
	.align		4
        /*0078*/ 	.byte	0x04, 0x0a
        /*007a*/ 	.short	(.L_126 - .L_125)
	.align		4
.L_125:
        /*007c*/ 	.word	index@(.nv.constant0.compute_path_energy_kernel)
        /*0080*/ 	.short	0x0380
        /*0082*/ 	.short	0x0020


	//----- nvinfo : EIATTR_SW_WAR
	.align		4
.L_126:
        /*0084*/ 	.byte	0x04, 0x36
        /*0086*/ 	.short	(.L_128 - .L_127)
.L_127:
        /*0088*/ 	.word	0x00000008
.L_128:


//--------------------- .nv.info.init_rand_states_kernel --------------------------
	.section	.nv.info.init_rand_states_kernel,"",@"SHT_CUDA_INFO"
	.sectionflags	@""
	.align	4


	//----- nvinfo : EIATTR_CUDA_API_VERSION
	.align		4
        /*0000*/ 	.byte	0x04, 0x37
        /*0002*/ 	.short	(.L_130 - .L_129)
.L_129:
        /*0004*/ 	.word	0x00000082


	//----- nvinfo : EIATTR_KPARAM_INFO
	.align		4
.L_130:
        /*0008*/ 	.byte	0x04, 0x17
        /*000a*/ 	.short	(.L_132 - .L_131)
.L_131:
        /*000c*/ 	.word	0x00000000
        /*0010*/ 	.short	0x0002
        /*0012*/ 	.short	0x0010
        /*0014*/ 	.byte	0x00, 0xf0, 0x11, 0x00


	//----- nvinfo : EIATTR_KPARAM_INFO
	.align		4
.L_132:
        /*0018*/ 	.byte	0x04, 0x17
        /*001a*/ 	.short	(.L_134 - .L_133)
.L_133:
        /*001c*/ 	.word	0x00000000
        /*0020*/ 	.short	0x0001
        /*0022*/ 	.short	0x0008
        /*0024*/ 	.byte	0x00, 0xf0, 0x21, 0x00


	//----- nvinfo : EIATTR_KPARAM_INFO
	.align		4
.L_134:
        /*0028*/ 	.byte	0x04, 0x17
        /*002a*/ 	.short	(.L_136 - .L_135)
.L_135:
        /*002c*/ 	.word	0x00000000
        /*0030*/ 	.short	0x0000
        /*0032*/ 	.short	0x0000
        /*0034*/ 	.byte	0x00, 0xf5, 0x21, 0x00


	//----- nvinfo : EIATTR_SPARSE_MMA_MASK
	.align		4
.L_136:
        /*0038*/ 	.byte	0x03, 0x50
        /*003a*/ 	.short	0x0000


	//----- nvinfo : EIATTR_MAXREG_COUNT
	.align		4
        /*003c*/ 	.byte	0x03, 0x1b
        /*003e*/ 	.short	0x00ff


	//----- nvinfo : EIATTR_MERCURY_ISA_VERSION
	.align		4
        /*0040*/ 	.byte	0x03, 0x5f
        /*0042*/ 	.short	0x0101


	//----- nvinfo : EIATTR_VRC_CTA_INIT_COUNT
	.align		4
        /*0044*/ 	.byte	0x02, 0x4a
	.zero		1
	.zero		1


	//----- nvinfo : EIATTR_EXIT_INSTR_OFFSETS
	.align		4
        /*0048*/ 	.byte	0x04, 0x1c
        /*004a*/ 	.short	(.L_138 - .L_137)


	//   ....[0]....
.L_137:
        /*004c*/ 	.word	0x00000070


	//   ....[1]....
        /*0050*/ 	.word	0x00000f00


	//----- nvinfo : EIATTR_CRS_STACK_SIZE
	.align		4
.L_138:
        /*0054*/ 	.byte	0x04, 0x1e
        /*0056*/ 	.short	(.L_140 - .L_139)
.L_139:
        /*0058*/ 	.word	0x00000000


	//----- nvinfo : EIATTR_CBANK_PARAM_SIZE
	.align		4
.L_140:
        /*005c*/ 	.byte	0x03, 0x19
        /*005e*/ 	.short	0x0014


	//----- nvinfo : EIATTR_PARAM_CBANK
	.align		4
        /*0060*/ 	.byte	0x04, 0x0a
        /*0062*/ 	.short	(.L_142 - .L_141)
	.align		4
.L_141:
        /*0064*/ 	.word	index@(.nv.constant0.init_rand_states_kernel)
        /*0068*/ 	.short	0x0380
        /*006a*/ 	.short	0x0014


	//----- nvinfo : EIATTR_SW_WAR
	.align		4
.L_142:
        /*006c*/ 	.byte	0x04, 0x36
        /*006e*/ 	.short	(.L_144 - .L_143)
.L_143:
        /*0070*/ 	.word	0x00000008
.L_144:


//--------------------- .nv.info.update_beads_kernel --------------------------
	.section	.nv.info.update_beads_kernel,"",@"SHT_CUDA_INFO"
	.sectionflags	@""
	.align	4


	//----- nvinfo : EIATTR_CUDA_API_VERSION
	.align		4
        /*0000*/ 	.byte	0x04, 0x37
        /*0002*/ 	.short	(.L_146 - .L_145)
.L_145:
        /*0004*/ 	.word	0x00000082


	//----- nvinfo : EIATTR_KPARAM_INFO
	.align		4
.L_146:
        /*0008*/ 	.byte	0x04, 0x17
        /*000a*/ 	.short	(.L_148 - .L_147)
.L_147:
        /*000c*/ 	.word	0x00000000
        /*0010*/ 	.short	0x000b
        /*0012*/ 	.short	0x0040
        /*0014*/ 	.byte	0x00, 0xf5, 0x21, 0x00


	//----- nvinfo : EIATTR_KPARAM_INFO
	.align		4
.L_148:
        /*0018*/ 	.byte	0x04, 0x17
        /*001a*/ 	.short	(.L_150 - .L_149)
.L_149:
        /*001c*/ 	.word	0x00000000
        /*0020*/ 	.short	0x000a
        /*0022*/ 	.short	0x0038
        /*0024*/ 	.byte	0x00, 0xf5, 0x21, 0x00


	//----- nvinfo : EIATTR_KPARAM_INFO
	.align		4
.L_150:
        /*0028*/ 	.byte	0x04, 0x17
        /*002a*/ 	.short	(.L_152 - .L_151)
.L_151:
        /*002c*/ 	.word	0x00000000
        /*0030*/ 	.short	0x0009
        /*0032*/ 	.short	0x0030
        /*0034*/ 	.byte	0x00, 0xf0, 0x11, 0x00


	//----- nvinfo : EIATTR_KPARAM_INFO
	.align		4
.L_152:
        /*0038*/ 	.byte	0x04, 0x17
        /*003a*/ 	.short	(.L_154 - .L_153)
.L_153:
        /*003c*/ 	.word	0x00000000
        /*0040*/ 	.short	0x0008
        /*0042*/ 	.short	0x002c
        /*0044*/ 	.byte	0x00, 0xf0, 0x11, 0x00


	//----- nvinfo : EIATTR_KPARAM_INFO
	.align		4
.L_154:
        /*0048*/ 	.byte	0x04, 0x17
        /*004a*/ 	.short	(.L_156 - .L_155)
.L_155:
        /*004c*/ 	.word	0x00000000
        /*0050*/ 	.short	0x0007
        /*0052*/ 	.short	0x0028
        /*0054*/ 	.byte	0x00, 0xf0, 0x11, 0x00


	//----- nvinfo : EIATTR_KPARAM_INFO
	.align		4
.L_156:
        /*0058*/ 	.byte	0x04, 0x17
        /*005a*/ 	.short	(.L_158 - .L_157)
.L_157:
        /*005c*/ 	.word	0x00000000
        /*0060*/ 	.short	0x0006
        /*0062*/ 	.short	0x0024
        /*0064*/ 	.byte	0x00, 0xf0, 0x11, 0x00


	//----- nvinfo : EIATTR_KPARAM_INFO
	.align		4
.L_158:
        /*0068*/ 	.byte	0x04, 0x17
        /*006a*/ 	.short	(.L_160 - .L_159)
.L_159:
        /*006c*/ 	.word	0x00000000
        /*0070*/ 	.short	0x0005
        /*0072*/ 	.short	0x0020
        /*0074*/ 	.byte	0x00, 0xf0, 0x11, 0x00


	//----- nvinfo : EIATTR_KPARAM_INFO
	.align		4
.L_160:
        /*0078*/ 	.byte	0x04, 0x17
        /*007a*/ 	.short	(.L_162 - .L_161)
.L_161:
        /*007c*/ 	.word	0x00000000
        /*0080*/ 	.short	0x0004
        /*0082*/ 	.short	0x001c
        /*0084*/ 	.byte	0x00, 0xf0, 0x11, 0x00


	//----- nvinfo : EIATTR_KPARAM_INFO
	.align		4
.L_162:
        /*0088*/ 	.byte	0x04, 0x17
        /*008a*/ 	.short	(.L_164 - .L_163)
.L_163:
        /*008c*/ 	.word	0x00000000
        /*0090*/ 	.short	0x0003
        /*0092*/ 	.short	0x0018
        /*0094*/ 	.byte	0x00, 0xf0, 0x11, 0x00


	//----- nvinfo : EIATTR_KPARAM_INFO
	.align		4
.L_164:
        /*0098*/ 	.byte	0x04, 0x17
        /*009a*/ 	.short	(.L_166 - .L_165)
.L_165:
        /*009c*/ 	.word	0x00000000
        /*00a0*/ 	.short	0x0002
        /*00a2*/ 	.short	0x0010
        /*00a4*/ 	.byte	0x00, 0xf5, 0x21, 0x00


	//----- nvinfo : EIATTR_KPARAM_INFO
	.align		4
.L_166:
        /*00a8*/ 	.byte	0x04, 0x17
        /*00aa*/ 	.short	(.L_168 - .L_167)
.L_167:
        /*00ac*/ 	.word	0x00000000
        /*00b0*/ 	.short	0x0001
        /*00b2*/ 	.short	0x0008
        /*00b4*/ 	.byte	0x00, 0xf5, 0x21, 0x00


	//----- nvinfo : EIATTR_KPARAM_INFO
	.align		4
.L_168:
        /*00b8*/ 	.byte	0x04, 0x17
        /*00ba*/ 	.short	(.L_170 - .L_169)
.L_169:
        /*00bc*/ 	.word	0x00000000
        /*00c0*/ 	.short	0x0000
        /*00c2*/ 	.short	0x0000
        /*00c4*/ 	.byte	0x00, 0xf5, 0x21, 0x00


	//----- nvinfo : EIATTR_SPARSE_MMA_MASK
	.align		4
.L_170:
        /*00c8*/ 	.byte	0x03, 0x50
        /*00ca*/ 	.short	0x0000


	//----- nvinfo : EIATTR_MAXREG_COUNT
	.align		4
        /*00cc*/ 	.byte	0x03, 0x1b
        /*00ce*/ 	.short	0x00ff


	//----- nvinfo : EIATTR_MERCURY_ISA_VERSION
	.align		4
        /*00d0*/ 	.byte	0x03, 0x5f
        /*00d2*/ 	.short	0x0101


	//----- nvinfo : EIATTR_INT_WARP_WIDE_INSTR_OFFSETS
	.align		4
        /*00d4*/ 	.byte	0x04, 0x31
        /*00d6*/ 	.short	(.L_172 - .L_171)


	//   ....[0]....
.L_171:
        /*00d8*/ 	.word	0x00001b60


	//----- nvinfo : EIATTR_VRC_CTA_INIT_COUNT
	.align		4
.L_172:
        /*00dc*/ 	.byte	0x02, 0x4a
	.zero		1
	.zero		1


	//----- nvinfo : EIATTR_EXIT_INSTR_OFFSETS
	.align		4
        /*00e0*/ 	.byte	0x04, 0x1c
        /*00e2*/ 	.short	(.L_174 - .L_173)


	//   ....[0]....
.L_173:
        /*00e4*/ 	.word	0x00000080


	//   ....[1]....
        /*00e8*/ 	.word	0x00001cc0


	//----- nvinfo : EIATTR_CRS_STACK_SIZE
	.align		4
.L_174:
        /*00ec*/ 	.byte	0x04, 0x1e
        /*00ee*/ 	.short	(.L_176 - .L_175)
.L_175:
        /*00f0*/ 	.word	0x00000000


	//----- nvinfo : EIATTR_CBANK_PARAM_SIZE
	.align		4
.L_176:
        /*00f4*/ 	.byte	0x03, 0x19
        /*00f6*/ 	.short	0x0048


	//----- nvinfo : EIATTR_PARAM_CBANK
	.align		4
        /*00f8*/ 	.byte	0x04, 0x0a
        /*00fa*/ 	.short	(.L_178 - .L_177)
	.align		4
.L_177:
        /*00fc*/ 	.word	index@(.nv.constant0.update_beads_kernel)
        /*0100*/ 	.short	0x0380
        /*0102*/ 	.short	0x0048


	//----- nvinfo : EIATTR_SW_WAR
	.align		4
.L_178:
        /*0104*/ 	.byte	0x04, 0x36
        /*0106*/ 	.short	(.L_180 - .L_179)
.L_179:
        /*0108*/ 	.word	0x00000008
.L_180:


//--------------------- .nv.callgraph             --------------------------
	.section	.nv.callgraph,"",@"SHT_CUDA_CALLGRAPH"
	.align	4
	.sectionentsize	8
	.align		4
        /*0000*/ 	.word	0x00000000
	.align		4
        /*0004*/ 	.word	0xffffffff
	.align		4
        /*0008*/ 	.word	0x00000000
	.align		4
        /*000c*/ 	.word	0xfffffffe
	.align		4
        /*0010*/ 	.word	0x00000000
	.align		4
        /*0014*/ 	.word	0xfffffffd
	.align		4
        /*0018*/ 	.word	0x00000000
	.align		4
        /*001c*/ 	.word	0xfffffffc


//--------------------- .nv.constant4             --------------------------
	.section	.nv.constant4,"a",@progbits
	.align	8
	.align		8
.nv.constant4:
        /*0000*/ 	.dword	precalc_xorwow_matrix
	.align		8
        /*0008*/ 	.dword	precalc_xorwow_offset_matrix
	.align		8
        /*0010*/ 	.dword	mrg32k3aM1
	.align		8
        /*0018*/ 	.dword	mrg32k3aM2
	.align		8
        /*0020*/ 	.dword	mrg32k3aM1SubSeq
	.align		8
        /*0028*/ 	.dword	mrg32k3aM2SubSeq
	.align		8
        /*0030*/ 	.dword	mrg32k3aM1Seq
	.align		8
        /*0038*/ 	.dword	mrg32k3aM2Seq


//--------------------- .nv.constant3             --------------------------
	.section	.nv.constant3,"a",@progbits
	.align	8
.nv.constant3:
	.type		__cr_lgamma_table,@object
	.size		__cr_lgamma_table,(.L_8 - __cr_lgamma_table)
__cr_lgamma_table:
        /*0000*/ 	.byte	0x00, 0x00, 0x00, 0x00, 0x00, 0x00, 0x00, 0x00, 0x00, 0x00, 0x00, 0x00, 0x00, 0x00, 0x00, 0x00
        /*0010*/ 	.byte	0xef, 0x39, 0xfa, 0xfe, 0x42, 0x2e, 0xe6, 0x3f, 0x02, 0x20, 0x2a, 0xfa, 0x0b, 0xab, 0xfc, 0x3f
        /*0020*/ 	.byte	0xf9, 0x2c, 0x92, 0x7c, 0xa7, 0x6c, 0x09, 0x40, 0xc9, 0x79, 0x44, 0x3c, 0x64, 0x26, 0x13, 0x40
        /*0030*/ 	.byte	0xca, 0x01, 0xcf, 0x3a, 0x27, 0x51, 0x1a, 0x40, 0x30, 0xcc, 0x2d, 0xf3, 0xe1, 0x0c, 0x21, 0x40
        /*0040*/ 	.byte	0x0d, 0xb7, 0xfc, 0x82, 0x8e, 0x35, 0x25, 0x40
.L_8:


//--------------------- .text.project_onto_manifold_kernel --------------------------
	.section	.text.project_onto_manifold_kernel,"ax",@progbits
	.align	128
        .global         project_onto_manifold_kernel
        .type           project_onto_manifold_kernel,@function
        .size           project_onto_manifold_kernel,(.L_x_149 - project_onto_manifold_kernel)
        .other          project_onto_manifold_kernel,@"STO_CUDA_ENTRY STV_DEFAULT"
project_onto_manifold_kernel:
.text.project_onto_manifold_kernel:
[----:B------:R-:W-:Y:S01]  /*0000*/  LDC R1, c[0x0][0x37c] ;  /* 0x0000df00ff017b82 */ /* 0x000fe20000000800 */
[----:B------:R-:W0:Y:S07]  /*0010*/  S2R R0, SR_TID.X ;  /* 0x0000000000007919 */ /* 0x000e2e0000002100 */
[----:B------:R-:W0:Y:S08]  /*0020*/  LDC R5, c[0x0][0x3a0] ;  /* 0x0000e800ff057b82 */ /* 0x000e300000000800 */
[----:B------:R-:W1:Y:S08]  /*0030*/  S2UR UR9, SR_CTAID.X ;  /* 0x00000000000979c3 */ /* 0x000e700000002500 */
[----:B------:R-:W1:Y:S01]  /*0040*/  LDC R2, c[0x0][0x39c] ;  /* 0x0000e700ff027b82 */ /* 0x000e620000000800 */
[----:B0-----:R-:W-:-:S04]  /*0050*/  ISETP.GE.AND P0, PT, R0, R5, PT ;  /* 0x000000050000720c */ /* 0x001fc80003f06270 */
[----:B-1----:R-:W-:-:S13]  /*0060*/  ISETP.LE.OR P0, PT, R2, UR9, P0 ;  /* 0x0000000902007c0c */ /* 0x002fda0008703670 */
[----:B------:R-:W-:Y:S05]  /*0070*/  @P0 EXIT ;  /* 0x000000000000094d */ /* 0x000fea0003800000 */
[----:B------:R-:W0:Y:S01]  /*0080*/  LDC.64 R2, c[0x0][0x380] ;  /* 0x0000e000ff027b82 */ /* 0x000e220000000a00 */
[----:B------:R-:W1:Y:S01]  /*0090*/  LDCU.64 UR10, c[0x0][0x358] ;  /* 0x00006b00ff0a77ac */ /* 0x000e620008000a00 */
[----:B------:R-:W-:Y:S01]  /*00a0*/  IMAD R5, R5, UR9, R0 ;  /* 0x0000000905057c24 */ /* 0x000fe2000f8e0200 */
[----:B------:R-:W2:Y:S03]  /*00b0*/  LDCU UR5, c[0x0][0x398] ;  /* 0x00007300ff0577ac */ /* 0x000ea60008000800 */
[----:B0-----:R-:W-:-:S05]  /*00c0*/  IMAD.WIDE.U32 R2, R5, 0x4, R2 ;  /* 0x0000000405027825 */ /* 0x001fca00078e0002 */
[----:B-1----:R-:W3:Y:S01]  /*00d0*/  LDG.E R10, desc[UR10][R2.64] ;  /* 0x0000000a020a7981 */ /* 0x002ee2000c1e1900 */
[----:B--2---:R-:W-:Y:S01]  /*00e0*/  UISETP.GE.AND UP0, UPT, UR5, 0x1, UPT ;  /* 0x000000010500788c */ /* 0x004fe2000bf06270 */
[----:B---3--:R-:W-:-:S08]  /*00f0*/  MOV R11, R10 ;  /* 0x0000000a000b7202 */ /* 0x008fd00000000f00 */
[----:B------:R-:W-:Y:S05]  /*0100*/  BRA.U !UP0, `(.L_x_0) ;  /* 0x0000000908907547 */ /* 0x000fea000b800000 */
[----:B------:R-:W-:Y:S01]  /*0110*/  UISETP.GE.U32.AND UP0, UPT, UR5, 0x4, UPT ;  /* 0x000000040500788c */ /* 0x000fe2000bf06070 */
[----:B------:R-:W-:Y:S01]  /*0120*/  MOV R11, R10 ;  /* 0x0000000a000b7202 */ /* 0x000fe20000000f00 */
[----:B------:R-:W-:Y:S01]  /*0130*/  ULOP3.LUT UR8, UR5, 0x3, URZ, 0xc0, !UPT ;  /* 0x0000000305087892 */ /* 0x000fe2000f8ec0ff */
[----:B------:R-:W-:-:S06]  /*0140*/  UMOV UR4, URZ ;  /* 0x000000ff00047c82 */ /* 0x000fcc0008000000 */
[----:B------:R-:W-:Y:S05]  /*0150*/  BRA.U !UP0, `(.L_x_1) ;  /* 0x0000000508d07547 */ /* 0x000fea000b800000 */
[----:B------:R-:W0:Y:S01]  /*0160*/  LDC R12, c[0x0][0x3a0] ;  /* 0x0000e800ff0c7b82 */ /* 0x000e220000000800 */
[----:B------:R-:W-:Y:S01]  /*0170*/  HFMA2 R13, -RZ, RZ, 0, 0 ;  /* 0x00000000ff0d7431 */ /* 0x000fe200000001ff */
[----:B------:R-:W-:Y:S01]  /*0180*/  ULOP3.LUT UR4, UR5, 0x7ffffffc, URZ, 0xc0, !UPT ;  /* 0x7ffffffc05047892 */ /* 0x000fe2000f8ec0ff */
[----:B------:R-:W-:-:S03]  /*0190*/  MOV R11, R10 ;  /* 0x0000000a000b7202 */ /* 0x000fc60000000f00 */
[----:B------:R-:W-:Y:S02]  /*01a0*/  UIADD3 UR5, UPT, UPT, -UR4, URZ, URZ ;  /* 0x000000ff04057290 */ /* 0x000fe4000fffe1ff */
[----:B------:R-:W1:Y:S08]  /*01b0*/  LDC.64 R4, c[0x0][0x380] ;  /* 0x0000e000ff047b82 */ /* 0x000e700000000a00 */
[----:B------:R-:W2:Y:S02]  /*01c0*/  LDC.64 R6, c[0x0][0x390] ;  /* 0x0000e400ff067b82 */ /* 0x000ea40000000a00 */
.L_x_13:
[----:B--2---:R-:W-:-:S05]  /*01d0*/  IMAD.WIDE.U32 R8, R13, 0x4, R6 ;  /* 0x000000040d087825 */ /* 0x004fca00078e0006 */
[----:B------:R-:W2:Y:S04]  /*01e0*/  LDG.E R19, desc[UR10][R8.64+0x4] ;  /* 0x0000040a08137981 */ /* 0x000ea8000c1e1900 */
[----:B------:R-:W3:Y:S04]  /*01f0*/  LDG.E R18, desc[UR10][R8.64] ;  /* 0x0000000a08127981 */ /* 0x000ee8000c1e1900 */
[----:B------:R-:W4:Y:S04]  /*0200*/  LDG.E R22, desc[UR10][R8.64+0x14] ;  /* 0x0000140a08167981 */ /* 0x000f28000c1e1900 */
[----:B------:R-:W4:Y:S01]  /*0210*/  LDG.E R21, desc[UR10][R8.64+0x10] ;  /* 0x0000100a08157981 */ /* 0x000f22000c1e1900 */
[----:B--2---:R-:W0:Y:S08]  /*0220*/  F2I.TRUNC.NTZ R19, R19 ;  /* 0x0000001300137305 */ /* 0x004e30000020f100 */
[----:B---3--:R-:W2:Y:S01]  /*0230*/  F2I.TRUNC.NTZ R23, R18 ;  /* 0x0000001200177305 */ /* 0x008ea2000020f100 */
[----:B0-----:R-:W-:-:S04]  /*0240*/  ISETP.GE.AND P0, PT, R19, R12, PT ;  /* 0x0000000c1300720c */ /* 0x001fc80003f06270 */
[----:B--2---:R-:W-:-:S13]  /*0250*/  ISETP.NE.OR P0, PT, R23, R0, P0 ;  /* 0x000000001700720c */ /* 0x004fda0000705670 */
[----:B------:R-:W0:Y:S01]  /*0260*/  @!P0 LDC.64 R14, c[0x0][0x380] ;  /* 0x0000e000ff0e8b82 */ /* 0x000e220000000a00 */
[----:B------:R-:W-:-:S04]  /*0270*/  @!P0 IMAD R17, R12, UR9, R19 ;  /* 0x000000090c118c24 */ /* 0x000fc8000f8e0213 */
[----:B0----5:R-:W-:Y:S02]  /*0280*/  @!P0 IMAD.WIDE R16, R17, 0x4, R14 ;  /* 0x0000000411108825 */ /* 0x021fe400078e020e */
[----:B------:R-:W2:Y:S04]  /*0290*/  LDG.E R15, desc[UR10][R8.64+0x8] ;  /* 0x0000080a080f7981 */ /* 0x000ea8000c1e1900 */
[----:B------:R-:W3:Y:S04]  /*02a0*/  @!P0 LDG.E R17, desc[UR10][R16.64] ;  /* 0x0000000a10118981 */ /* 0x000ee8000c1e1900 */
[----:B------:R0:W5:Y:S01]  /*02b0*/  LDG.E R14, desc[UR10][R8.64+0x18] ;  /* 0x0000180a080e7981 */ /* 0x000162000c1e1900 */
[----:B----4-:R-:W4:Y:S08]  /*02c0*/  F2I.TRUNC.NTZ R25, R22 ;  /* 0x0000001600197305 */ /* 0x010f30000020f100 */
[----:B------:R-:W1:Y:S01]  /*02d0*/  F2I.TRUNC.NTZ R21, R21 ;  /* 0x0000001500157305 */ /* 0x000e62000020f100 */
[----:B------:R-:W-:Y:S01]  /*02e0*/  UIADD3 UR5, UPT, UPT, UR5, 0x4, URZ ;  /* 0x0000000405057890 */ /* 0x000fe2000fffe0ff */
[----:B------:R-:W-:Y:S03]  /*02f0*/  BSSY.RECONVERGENT B0, `(.L_x_2) ;  /* 0x0000011000007945 */ /* 0x000fe60003800200 */
[----:B------:R-:W-:Y:S01]  /*0300*/  UISETP.NE.AND UP0, UPT, UR5, URZ, UPT ;  /* 0x000000ff0500728c */ /* 0x000fe2000bf05270 */
[----:B----4-:R-:W-:-:S02]  /*0310*/  ISETP.GE.AND P1, PT, R25, R12, PT ;  /* 0x0000000c1900720c */ /* 0x010fc40003f26270 */
[----:B-1----:R-:W-:Y:S01]  /*0320*/  ISETP.EQ.AND P2, PT, R21, R0, PT ;  /* 0x000000001500720c */ /* 0x002fe20003f42270 */
[----:B--2---:R-:W-:Y:S01]  /*0330*/  @!P0 FMUL R18, R15, 0.10000000149011611938 ;  /* 0x3dcccccd0f128820 */ /* 0x004fe20000400000 */
[----:B---3--:R-:W-:-:S04]  /*0340*/  @!P0 FADD R20, -R10, R17 ;  /* 0x000000110a148221 */ /* 0x008fc80000000100 */
[----:B------:R-:W-:Y:S01]  /*0350*/  @!P0 FFMA R11, R18, R20, R11 ;  /* 0x00000014120b8223 */ /* 0x000fe2000000000b */
[----:B0-----:R-:W-:Y:S06]  /*0360*/  @!P0 BRA `(.L_x_3) ;  /* 0x0000000000248947 */ /* 0x001fec0003800000 */
[----:B------:R-:W-:-:S04]  /*0370*/  ISETP.NE.AND P0, PT, R19, R0, PT ;  /* 0x000000001300720c */ /* 0x000fc80003f05270 */
[----:B------:R-:W-:-:S13]  /*0380*/  ISETP.GE.OR P0, PT, R23, R12, P0 ;  /* 0x0000000c1700720c */ /* 0x000fda0000706670 */
[----:B------:R-:W-:Y:S05]  /*0390*/  @P0 BRA `(.L_x_3) ;  /* 0x0000000000180947 */ /* 0x000fea0003800000 */
[----:B------:R-:W-:-:S04]  /*03a0*/  IMAD R17, R12, UR9, R23 ;  /* 0x000000090c117c24 */ /* 0x000fc8000f8e0217 */
[----:B------:R-:W-:-:S06]  /*03b0*/  IMAD.WIDE R16, R17, 0x4, R4 ;  /* 0x0000000411107825 */ /* 0x000fcc00078e0204 */
[----:B------:R-:W2:Y:S01]  /*03c0*/  LDG.E R17, desc[UR10][R16.64] ;  /* 0x0000000a10117981 */ /* 0x000ea2000c1e1900 */
[----:B------:R-:W-:Y:S01]  /*03d0*/  FMUL R20, R15, 0.10000000149011611938 ;  /* 0x3dcccccd0f147820 */ /* 0x000fe20000400000 */
[----:B--2---:R-:W-:-:S04]  /*03e0*/  FADD R18, -R10, R17 ;  /* 0x000000110a127221 */ /* 0x004fc80000000100 */
[----:B------:R-:W-:-:S07]  /*03f0*/  FFMA R11, R20, R18, R11 ;  /* 0x00000012140b7223 */ /* 0x000fce000000000b */
.L_x_3:
[----:B------:R-:W-:Y:S05]  /*0400*/  BSYNC.RECONVERGENT B0 ;  /* 0x0000000000007941 */ /* 0x000fea0003800200 */
.L_x_2:
[----:B------:R-:W-:Y:S04]  /*0410*/  BSSY.RECONVERGENT B0, `(.L_x_4) ;  /* 0x0000012000007945 */ /* 0x000fe80003800200 */
[----:B------:R-:W-:Y:S05]  /*0420*/  @!P1 BRA P2, `(.L_x_5) ;  /* 0x0000000000289947 */ /* 0x000fea0001000000 */
[----:B------:R-:W-:-:S04]  /*0430*/  ISETP.NE.AND P0, PT, R25, R0, PT ;  /* 0x000000001900720c */ /* 0x000fc80003f05270 */
[----:B------:R-:W-:-:S13]  /*0440*/  ISETP.GE.OR P0, PT, R21, R12, P0 ;  /* 0x0000000c1500720c */ /* 0x000fda0000706670 */
[----:B------:R-:W-:Y:S05]  /*0450*/  @P0 BRA `(.L_x_6) ;  /* 0x0000000000340947 */ /* 0x000fea0003800000 */
[----:B------:R-:W-:-:S04]  /*0460*/  IMAD R17, R12, UR9, R21 ;  /* 0x000000090c117c24 */ /* 0x000fc8000f8e0215 */
[----:B------:R-:W-:-:S06]  /*0470*/  IMAD.WIDE R16, R17, 0x4, R4 ;  /* 0x0000000411107825 */ /* 0x000fcc00078e0204 */
[----:B------:R-:W2:Y:S01]  /*0480*/  LDG.E R17, desc[UR10][R16.64] ;  /* 0x0000000a10117981 */ /* 0x000ea2000c1e1900 */
[----:B-----5:R-:W-:Y:S01]  /*0490*/  FMUL R14, R14, 0.10000000149011611938 ;  /* 0x3dcccccd0e0e7820 */ /* 0x020fe20000400000 */
[----:B--2---:R-:W-:-:S04]  /*04a0*/  FADD R15, -R10, R17 ;  /* 0x000000110a0f7221 */ /* 0x004fc80000000100 */
[----:B------:R-:W-:Y:S01]  /*04b0*/  FFMA R11, R14, R15, R11 ;  /* 0x0000000f0e0b7223 */ /* 0x000fe2000000000b */
[----:B------:R-:W-:Y:S06]  /*04c0*/  BRA `(.L_x_6) ;  /* 0x0000000000187947 */ /* 0x000fec0003800000 */
.L_x_5:
[----:B------:R-:W-:-:S04]  /*04d0*/  IMAD R17, R12, UR9, R25 ;  /* 0x000000090c117c24 */ /* 0x000fc8000f8e0219 */
[----:B------:R-:W-:-:S06]  /*04e0*/  IMAD.WIDE R16, R17, 0x4, R4 ;  /* 0x0000000411107825 */ /* 0x000fcc00078e0204 */
[----:B------:R-:W2:Y:S01]  /*04f0*/  LDG.E R17, desc[UR10][R16.64] ;  /* 0x0000000a10117981 */ /* 0x000ea2000c1e1900 */
[----:B-----5:R-:W-:Y:S01]  /*0500*/  FMUL R18, R14, 0.10000000149011611938 ;  /* 0x3dcccccd0e127820 */ /* 0x020fe20000400000 */
[----:B--2---:R-:W-:-:S04]  /*0510*/  FADD R14, -R10, R17 ;  /* 0x000000110a0e7221 */ /* 0x004fc80000000100 */
[----:B------:R-:W-:-:S07]  /*0520*/  FFMA R11, R18, R14, R11 ;  /* 0x0000000e120b7223 */ /* 0x000fce000000000b */
.L_x_6:
[----:B------:R-:W-:Y:S05]  /*0530*/  BSYNC.RECONVERGENT B0 ;  /* 0x0000000000007941 */ /* 0x000fea0003800200 */
.L_x_4:
[----:B------:R-:W2:Y:S04]  /*0540*/  LDG.E R15, desc[UR10][R8.64+0x24] ;  /* 0x0000240a080f7981 */ /* 0x000ea8000c1e1900 */
[----:B-----5:R-:W3:Y:S04]  /*0550*/  LDG.E R14, desc[UR10][R8.64+0x20] ;  /* 0x0000200a080e7981 */ /* 0x020ee8000c1e1900 */
[----:B------:R0:W5:Y:S01]  /*0560*/  LDG.E R16, desc[UR10][R8.64+0x28] ;  /* 0x0000280a08107981 */ /* 0x000162000c1e1900 */
[----:B------:R-:W-:Y:S01]  /*0570*/  BSSY.RECONVERGENT B0, `(.L_x_7) ;  /* 0x0000016000007945 */ /* 0x000fe20003800200 */
[----:B--2---:R-:W1:Y:S08]  /*0580*/  F2I.TRUNC.NTZ R15, R15 ;  /* 0x0000000f000f7305 */ /* 0x004e70000020f100 */
[----:B---3--:R-:W2:Y:S01]  /*0590*/  F2I.TRUNC.NTZ R17, R14 ;  /* 0x0000000e00117305 */ /* 0x008ea2000020f100 */
[----:B-1----:R-:W-:-:S02]  /*05a0*/  ISETP.GE.AND P0, PT, R15, R12, PT ;  /* 0x0000000c0f00720c */ /* 0x002fc40003f06270 */
[----:B--2---:R-:W-:-:S13]  /*05b0*/  ISETP.EQ.AND P1, PT, R17, R0, PT ;  /* 0x000000001100720c */ /* 0x004fda0003f22270 */
[----:B0-----:R-:W-:Y:S05]  /*05c0*/  @!P0 BRA P1, `(.L_x_8) ;  /* 0x0000000000288947 */ /* 0x001fea0000800000 */
        /* <DEDUP_REMOVED lines=10> */
.L_x_8:
[----:B------:R-:W-:-:S04]  /*0670*/  IMAD R15, R12, UR9, R15 ;  /* 0x000000090c0f7c24 */ /* 0x000fc8000f8e020f */
[----:B------:R-:W-:-:S06]  /*0680*/  IMAD.WIDE R14, R15, 0x4, R4 ;  /* 0x000000040f0e7825 */ /* 0x000fcc00078e0204 */
[----:B------:R-:W2:Y:S01]  /*0690*/  LDG.E R15, desc[UR10][R14.64] ;  /* 0x0000000a0e0f7981 */ /* 0x000ea2000c1e1900 */
[----:B-----5:R-:W-:Y:S01]  /*06a0*/  FMUL R18, R16, 0.10000000149011611938 ;  /* 0x3dcccccd10127820 */ /* 0x020fe20000400000 */
[----:B--2---:R-:W-:-:S04]  /*06b0*/  FADD R16, -R10, R15 ;  /* 0x0000000f0a107221 */ /* 0x004fc80000000100 */
[----:B------:R-:W-:-:S07]  /*06c0*/  FFMA R11, R18, R16, R11 ;  /* 0x00000010120b7223 */ /* 0x000fce000000000b */
.L_x_9:
[----:B------:R-:W-:Y:S05]  /*06d0*/  BSYNC.RECONVERGENT B0 ;  /* 0x0000000000007941 */ /* 0x000fea0003800200 */
.L_x_7:
[----:B------:R-:W2:Y:S04]  /*06e0*/  LDG.E R14, desc[UR10][R8.64+0x30] ;  /* 0x0000300a080e7981 */ /* 0x000ea8000c1e1900 */
[----:B------:R-:W3:Y:S04]  /*06f0*/  LDG.E R15, desc[UR10][R8.64+0x34] ;  /* 0x0000340a080f7981 */ /* 0x000ee8000c1e1900 */
[----:B-----5:R0:W5:Y:S01]  /*0700*/  LDG.E R16, desc[UR10][R8.64+0x38] ;  /* 0x0000380a08107981 */ /* 0x020162000c1e1900 */
[----:B------:R-:W-:Y:S01]  /*0710*/  BSSY.RECONVERGENT B0, `(.L_x_10) ;  /* 0x0000016000007945 */ /* 0x000fe20003800200 */
[----:B--2---:R-:W1:Y:S08]  /*0720*/  F2I.TRUNC.NTZ R17, R14 ;  /* 0x0000000e00117305 */ /* 0x004e70000020f100 */
[----:B---3--:R-:W2:Y:S01]  /*0730*/  F2I.TRUNC.NTZ R15, R15 ;  /* 0x0000000f000f7305 */ /* 0x008ea2000020f100 */
[----:B-1----:R-:W-:-:S02]  /*0740*/  ISETP.EQ.AND P1, PT, R17, R0, PT ;  /* 0x000000001100720c */ /* 0x002fc40003f22270 */
[----:B--2---:R-:W-:-:S13]  /*0750*/  ISETP.GE.AND P0, PT, R15, R12, PT ;  /* 0x0000000c0f00720c */ /* 0x004fda0003f06270 */
        /* <DEDUP_REMOVED lines=11> */
.L_x_11:
[----:B------:R-:W-:-:S04]  /*0810*/  IMAD R9, R12, UR9, R15 ;  /* 0x000000090c097c24 */ /* 0x000fc8000f8e020f */
[----:B------:R-:W-:-:S06]  /*0820*/  IMAD.WIDE R8, R9, 0x4, R4 ;  /* 0x0000000409087825 */ /* 0x000fcc00078e0204 */
[----:B------:R-:W2:Y:S01]  /*0830*/  LDG.E R9, desc[UR10][R8.64] ;  /* 0x0000000a08097981 */ /* 0x000ea2000c1e1900 */
[----:B-----5:R-:W-:Y:S01]  /*0840*/  FMUL R16, R16, 0.10000000149011611938 ;  /* 0x3dcccccd10107820 */ /* 0x020fe20000400000 */
[----:B--2---:R-:W-:-:S04]  /*0850*/  FADD R14, -R10, R9 ;  /* 0x000000090a0e7221 */ /* 0x004fc80000000100 */
[----:B------:R-:W-:-:S07]  /*0860*/  FFMA R11, R16, R14, R11 ;  /* 0x0000000e100b7223 */ /* 0x000fce000000000b */
.L_x_12:
[----:B------:R-:W-:Y:S05]  /*0870*/  BSYNC.RECONVERGENT B0 ;  /* 0x0000000000007941 */ /* 0x000fea0003800200 */
.L_x_10:
[----:B------:R-:W-:Y:S01]  /*0880*/  IADD3 R13, PT, PT, R13, 0x10, RZ ;  /* 0x000000100d0d7810 */ /* 0x000fe20007ffe0ff */
[----:B------:R-:W-:Y:S06]  /*0890*/  BRA.U UP0, `(.L_x_13) ;  /* 0xfffffff9004c7547 */ /* 0x000fec000b83ffff */
.L_x_1:
[----:B------:R-:W-:-:S09]  /*08a0*/  UISETP.NE.AND UP0, UPT, UR8, URZ, UPT ;  /* 0x000000ff0800728c */ /* 0x000fd2000bf05270 */
[----:B------:R-:W-:Y:S05]  /*08b0*/  BRA.U !UP0, `(.L_x_0) ;  /* 0x0000000108a47547 */ /* 0x000fea000b800000 */
[----:B------:R-:W0:Y:S01]  /*08c0*/  LDCU.64 UR6, c[0x0][0x390] ;  /* 0x00007200ff0677ac */ /* 0x000e220008000a00 */
[----:B------:R-:W1:Y:S01]  /*08d0*/  LDC R14, c[0x0][0x3a0] ;  /* 0x0000e800ff0e7b82 */ /* 0x000e620000000800 */
[----:B------:R-:W-:-:S07]  /*08e0*/  USHF.L.U32 UR5, UR4, 0x2, URZ ;  /* 0x0000000204057899 */ /* 0x000fce00080006ff */
[----:B------:R-:W2:Y:S01]  /*08f0*/  LDC.64 R6, c[0x0][0x380] ;  /* 0x0000e000ff067b82 */ /* 0x000ea20000000a00 */
[----:B0-----:R-:W-:Y:S02]  /*0900*/  UIMAD.WIDE.U32 UR6, UR5, 0x4, UR6 ;  /* 0x00000004050678a5 */ /* 0x001fe4000f8e0006 */
[----:B------:R-:W-:Y:S02]  /*0910*/  UIADD3 UR5, UPT, UPT, -UR8, URZ, URZ ;  /* 0x000000ff08057290 */ /* 0x000fe4000fffe1ff */
[----:B------:R-:W-:-:S04]  /*0920*/  UIADD3 UR12, UP0, UPT, UR6, 0x4, URZ ;  /* 0x00000004060c7890 */ /* 0x000fc8000ff1e0ff */
[----:B------:R-:W-:Y:S02]  /*0930*/  UIADD3.X UR6, UPT, UPT, URZ, UR7, URZ, UP0, !UPT ;  /* 0x00000007ff067290 */ /* 0x000fe400087fe4ff */
[----:B------:R-:W-:-:S04]  /*0940*/  MOV R4, UR12 ;  /* 0x0000000c00047c02 */ /* 0x000fc80008000f00 */
[----:B------:R-:W-:-:S07]  /*0950*/  MOV R5, UR6 ;  /* 0x0000000600057c02 */ /* 0x000fce0008000f00 */
.L_x_17:
[----:B------:R-:W3:Y:S04]  /*0960*/  LDG.E R9, desc[UR10][R4.64] ;  /* 0x0000000a04097981 */ /* 0x000ee8000c1e1900 */
[----:B------:R-:W4:Y:S04]  /*0970*/  LDG.E R8, desc[UR10][R4.64+-0x4] ;  /* 0xfffffc0a04087981 */ /* 0x000f28000c1e1900 */
[----:B-----5:R0:W5:Y:S01]  /*0980*/  LDG.E R12, desc[UR10][R4.64+0x4] ;  /* 0x0000040a040c7981 */ /* 0x020162000c1e1900 */
[----:B------:R-:W-:Y:S01]  /*0990*/  UIADD3 UR5, UPT, UPT, UR5, 0x1, URZ ;  /* 0x0000000105057890 */ /* 0x000fe2000fffe0ff */
[----:B------:R-:W-:Y:S03]  /*09a0*/  BSSY.RECONVERGENT B0, `(.L_x_14) ;  /* 0x0000017000007945 */ /* 0x000fe60003800200 */
[----:B------:R-:W-:Y:S01]  /*09b0*/  UISETP.NE.AND UP0, UPT, UR5, URZ, UPT ;  /* 0x000000ff0500728c */ /* 0x000fe2000bf05270 */
[----:B---3--:R-:W1:Y:S08]  /*09c0*/  F2I.TRUNC.NTZ R9, R9 ;  /* 0x0000000900097305 */ /* 0x008e70000020f100 */
[----:B----4-:R-:W3:Y:S01]  /*09d0*/  F2I.TRUNC.NTZ R13, R8 ;  /* 0x00000008000d7305 */ /* 0x010ee2000020f100 */
[----:B-1----:R-:W-:-:S02]  /*09e0*/  ISETP.GE.AND P0, PT, R9, R14, PT ;  /* 0x0000000e0900720c */ /* 0x002fc40003f06270 */
[----:B---3--:R-:W-:-:S13]  /*09f0*/  ISETP.EQ.AND P1, PT, R13, R0, PT ;  /* 0x000000000d00720c */ /* 0x008fda0003f22270 */
[----:B0-----:R-:W-:Y:S05]  /*0a00*/  @!P0 BRA P1, `(.L_x_15) ;  /* 0x0000000000288947 */ /* 0x001fea0000800000 */
[----:B------:R-:W-:-:S04]  /*0a10*/  ISETP.NE.AND P0, PT, R9, R0, PT ;  /* 0x000000000900720c */ /* 0x000fc80003f05270 */
[----:B------:R-:W-:-:S13]  /*0a20*/  ISETP.GE.OR P0, PT, R13, R14, P0 ;  /* 0x0000000e0d00720c */ /* 0x000fda0000706670 */
[----:B------:R-:W-:Y:S05]  /*0a30*/  @P0 BRA `(.L_x_16) ;  /* 0x0000000000340947 */ /* 0x000fea0003800000 */
[----:B------:R-:W-:-:S04]  /*0a40*/  IMAD R9, R14, UR9, R13 ;  /* 0x000000090e097c24 */ /* 0x000fc8000f8e020d */
[----:B--2---:R-:W-:-:S06]  /*0a50*/  IMAD.WIDE R8, R9, 0x4, R6 ;  /* 0x0000000409087825 */ /* 0x004fcc00078e0206 */
[----:B------:R-:W2:Y:S01]  /*0a60*/  LDG.E R9, desc[UR10][R8.64] ;  /* 0x0000000a08097981 */ /* 0x000ea2000c1e1900 */
[----:B-----5:R-:W-:Y:S01]  /*0a70*/  FMUL R12, R12, 0.10000000149011611938 ;  /* 0x3dcccccd0c0c7820 */ /* 0x020fe20000400000 */
[----:B--2---:R-:W-:-:S04]  /*0a80*/  FADD R13, -R10, R9 ;  /* 0x000000090a0d7221 */ /* 0x004fc80000000100 */
[----:B------:R-:W-:Y:S01]  /*0a90*/  FFMA R11, R12, R13, R11 ;  /* 0x0000000d0c0b7223 */ /* 0x000fe2000000000b */
[----:B------:R-:W-:Y:S06]  /*0aa0*/  BRA `(.L_x_16) ;  /* 0x0000000000187947 */ /* 0x000fec0003800000 */
.L_x_15:
[----:B------:R-:W-:-:S04]  /*0ab0*/  IMAD R9, R14, UR9, R9 ;  /* 0x000000090e097c24 */ /* 0x000fc8000f8e0209 */
[----:B--2---:R-:W-:-:S06]  /*0ac0*/  IMAD.WIDE R8, R9, 0x4, R6 ;  /* 0x0000000409087825 */ /* 0x004fcc00078e0206 */
[----:B------:R-:W2:Y:S01]  /*0ad0*/  LDG.E R9, desc[UR10][R8.64] ;  /* 0x0000000a08097981 */ /* 0x000ea2000c1e1900 */
[----:B-----5:R-:W-:Y:S01]  /*0ae0*/  FMUL R16, R12, 0.10000000149011611938 ;  /* 0x3dcccccd0c107820 */ /* 0x020fe20000400000 */
[----:B--2---:R-:W-:-:S04]  /*0af0*/  FADD R12, -R10, R9 ;  /* 0x000000090a0c7221 */ /* 0x004fc80000000100 */
[----:B------:R-:W-:-:S07]  /*0b00*/  FFMA R11, R16, R12, R11 ;  /* 0x0000000c100b7223 */ /* 0x000fce000000000b */
.L_x_16:
[----:B------:R-:W-:Y:S05]  /*0b10*/  BSYNC.RECONVERGENT B0 ;  /* 0x0000000000007941 */ /* 0x000fea0003800200 */
.L_x_14:
[----:B------:R-:W-:-:S04]  /*0b20*/  IADD3 R4, P0, PT, R4, 0x10, RZ ;  /* 0x0000001004047810 */ /* 0x000fc80007f1e0ff */
[----:B------:R-:W-:Y:S01]  /*0b30*/  IADD3.X R5, PT, PT, RZ, R5, RZ, P0, !PT ;  /* 0x00000005ff057210 */ /* 0x000fe200007fe4ff */
[----:B------:R-:W-:Y:S08]  /*0b40*/  BRA.U UP0, `(.L_x_17) ;  /* 0xfffffffd00847547 */ /* 0x000ff0000b83ffff */
.L_x_0:
[----:B------:R-:W-:Y:S01]  /*0b50*/  STG.E desc[UR10][R2.64], R11 ;  /* 0x0000000b02007986 */ /* 0x000fe2000c10190a */
[----:B------:R-:W-:Y:S05]  /*0b60*/  EXIT ;  /* 0x000000000000794d */ /* 0x000fea0003800000 */
.L_x_18:
[----:B------:R-:W-:-:S00]  /*0b70*/  BRA `(.L_x_18) ;  /* 0xfffffffc00fc7947 */ /* 0x000fc0000383ffff */
[----:B------:R-:W-:-:S00]  /*0b80*/  NOP ;  /* 0x0000000000007918 */ /* 0x000fc00000000000 */
[----:B------:R-:W-:-:S00]  /*0b90*/  NOP ;  /* 0x0000000000007918 */ /* 0x000fc00000000000 */
[----:B------:R-:W-:-:S00]  /*0ba0*/  NOP ;  /* 0x0000000000007918 */ /* 0x000fc00000000000 */
[----:B------:R-:W-:-:S00]  /*0bb0*/  NOP ;  /* 0x0000000000007918 */ /* 0x000fc00000000000 */
[----:B------:R-:W-:-:S00]  /*0bc0*/  NOP ;  /* 0x0000000000007918 */ /* 0x000fc00000000000 */
[----:B------:R-:W-:-:S00]  /*0bd0*/  NOP ;  /* 0x0000000000007918 */ /* 0x000fc00000000000 */
[----:B------:R-:W-:-:S00]  /*0be0*/  NOP ;  /* 0x0000000000007918 */ /* 0x000fc00000000000 */
[----:B------:R-:W-:-:S00]  /*0bf0*/  NOP ;  /* 0x0000000000007918 */ /* 0x000fc00000000000 */
.L_x_149:


//--------------------- .text.compute_spectral_gap_kernel --------------------------
	.section	.text.compute_spectral_gap_kernel,"ax",@progbits
	.align	128
        .global         compute_spectral_gap_kernel
        .type           compute_spectral_gap_kernel,@function
        .size           compute_spectral_gap_kernel,(.L_x_146 - compute_spectral_gap_kernel)
        .other          compute_spectral_gap_kernel,@"STO_CUDA_ENTRY STV_DEFAULT"
compute_spectral_gap_kernel:
.text.compute_spectral_gap_kernel:
[----:B------:R-:W-:Y:S01]  /*0000*/  LDC R1, c[0x0][0x37c] ;  /* 0x0000df00ff017b82 */ /* 0x000fe20000000800 */
[----:B------:R-:W0:Y:S01]  /*0010*/  S2R R22, SR_TID.X ;  /* 0x0000000000167919 */ /* 0x000e220000002100 */
[----:B------:R-:W1:Y:S01]  /*0020*/  LDCU UR6, c[0x0][0x390] ;  /* 0x00007200ff0677ac */ /* 0x000e620008000800 */
[----:B------:R-:W-:Y:S01]  /*0030*/  BSSY.RECONVERGENT B0, `(.L_x_19) ;  /* 0x0000026000007945 */ /* 0x000fe20003800200 */
[----:B0-----:R-:W-:-:S04]  /*0040*/  ISETP.GE.U32.AND P0, PT, R22, 0x100, PT ;  /* 0x000001001600780c */ /* 0x001fc80003f06070 */
[----:B-1----:R-:W-:-:S13]  /*0050*/  ISETP.LT.AND P0, PT, R22, UR6, !P0 ;  /* 0x0000000616007c0c */ /* 0x002fda000c701270 */
[----:B------:R-:W-:Y:S05]  /*0060*/  @!P0 BRA `(.L_x_20) ;  /* 0x0000000000888947 */ /* 0x000fea0003800000 */
[----:B------:R-:W-:-:S04]  /*0070*/  I2FP.F32.U32 R19, UR6 ;  /* 0x0000000600137c45 */ /* 0x000fc80008201000 */
[----:B------:R-:W-:Y:S01]  /*0080*/  IADD3 R2, PT, PT, R19, -0xd000000, RZ ;  /* 0xf300000013027810 */ /* 0x000fe20007ffe0ff */
[----:B------:R0:W1:Y:S03]  /*0090*/  MUFU.RSQ R0, R19 ;  /* 0x0000001300007308 */ /* 0x0000660000001400 */
[----:B------:R-:W-:-:S13]  /*00a0*/  ISETP.GT.U32.AND P1, PT, R2, 0x727fffff, PT ;  /* 0x727fffff0200780c */ /* 0x000fda0003f24070 */
[----:B0-----:R-:W-:Y:S05]  /*00b0*/  @!P1 BRA `(.L_x_21) ;  /* 0x0000000000189947 */ /* 0x001fea0003800000 */
[----:B------:R-:W-:Y:S01]  /*00c0*/  BSSY.RECONVERGENT B1, `(.L_x_22) ;  /* 0x0000003000017945 */ /* 0x000fe20003800200 */
[----:B------:R-:W-:-:S07]  /*00d0*/  MOV R9, 0xf0 ;  /* 0x000000f000097802 */ /* 0x000fce0000000f00 */
[----:B-1----:R-:W-:Y:S05]  /*00e0*/  CALL.REL.NOINC `($__internal_1_$__cuda_sm20_sqrt_rn_f32_slowpath) ;  /* 0x0000002800047944 */ /* 0x002fea0003c00000 */
[----:B------:R-:W-:Y:S05]  /*00f0*/  BSYNC.RECONVERGENT B1 ;  /* 0x0000000000017941 */ /* 0x000fea0003800200 */
.L_x_22:
[----:B------:R-:W-:Y:S01]  /*0100*/  IMAD.MOV.U32 R2, RZ, RZ, R7 ;  /* 0x000000ffff027224 */ /* 0x000fe200078e0007 */
[----:B------:R-:W-:Y:S06]  /*0110*/  BRA `(.L_x_23) ;  /* 0x0000000000107947 */ /* 0x000fec0003800000 */
.L_x_21:
[----:B-1----:R-:W-:Y:S01]  /*0120*/  FMUL.FTZ R2, R19, R0 ;  /* 0x0000000013027220 */ /* 0x002fe20000410000 */
[----:B------:R-:W-:-:S03]  /*0130*/  FMUL.FTZ R0, R0, 0.5 ;  /* 0x3f00000000007820 */ /* 0x000fc60000410000 */
[----:B------:R-:W-:-:S04]  /*0140*/  FFMA R19, -R2, R2, R19 ;  /* 0x0000000202137223 */ /* 0x000fc80000000113 */
[----:B------:R-:W-:-:S07]  /*0150*/  FFMA R2, R19, R0, R2 ;  /* 0x0000000013027223 */ /* 0x000fce0000000002 */
.L_x_23:
[----:B------:R-:W-:Y:S01]  /*0160*/  IADD3 R0, PT, PT, R2, 0x1800000, RZ ;  /* 0x0180000002007810 */ /* 0x000fe20007ffe0ff */
[----:B------:R-:W-:Y:S03]  /*0170*/  BSSY.RECONVERGENT B1, `(.L_x_24) ;  /* 0x000000c000017945 */ /* 0x000fe60003800200 */
[----:B------:R-:W-:-:S04]  /*0180*/  LOP3.LUT R0, R0, 0x7f800000, RZ, 0xc0, !PT ;  /* 0x7f80000000007812 */ /* 0x000fc800078ec0ff */
[----:B------:R-:W-:-:S13]  /*0190*/  ISETP.GT.U32.AND P1, PT, R0, 0x1ffffff, PT ;  /* 0x01ffffff0000780c */ /* 0x000fda0003f24070 */
[----:B------:R-:W-:Y:S05]  /*01a0*/  @P1 BRA `(.L_x_25) ;  /* 0x0000000000101947 */ /* 0x000fea0003800000 */
[----:B------:R-:W-:-:S07]  /*01b0*/  MOV R4, 0x1d0 ;  /* 0x000001d000047802 */ /* 0x000fce0000000f00 */
[----:B------:R-:W-:Y:S05]  /*01c0*/  CALL.REL.NOINC `($__internal_0_$__cuda_sm20_rcp_rn_f32_slowpath) ;  /* 0x0000002000fc7944 */ /* 0x000fea0003c00000 */
[----:B------:R-:W-:Y:S01]  /*01d0*/  IMAD.MOV.U32 R0, RZ, RZ, R3 ;  /* 0x000000ffff007224 */ /* 0x000fe200078e0003 */
[----:B------:R-:W-:Y:S06]  /*01e0*/  BRA `(.L_x_26) ;  /* 0x0000000000107947 */ /* 0x000fec0003800000 */
.L_x_25:
[----:B------:R-:W0:Y:S02]  /*01f0*/  MUFU.RCP R3, R2 ;  /* 0x0000000200037308 */ /* 0x000e240000001000 */
[----:B0-----:R-:W-:-:S04]  /*0200*/  FFMA R0, R3, R2, -1 ;  /* 0xbf80000003007423 */ /* 0x001fc80000000002 */
[----:B------:R-:W-:-:S04]  /*0210*/  FADD.FTZ R0, -R0, -RZ ;  /* 0x800000ff00007221 */ /* 0x000fc80000010100 */
[----:B------:R-:W-:-:S07]  /*0220*/  FFMA R0, R3, R0, R3 ;  /* 0x0000000003007223 */ /* 0x000fce0000000003 */
.L_x_26:
[----:B------:R-:W-:Y:S05]  /*0230*/  BSYNC.RECONVERGENT B1 ;  /* 0x0000000000017941 */ /* 0x000fea0003800200 */
.L_x_24:
[----:B------:R-:W0:Y:S01]  /*0240*/  S2UR UR5, SR_CgaCtaId ;  /* 0x00000000000579c3 */ /* 0x000e220000008800 */
[----:B------:R-:W-:Y:S02]  /*0250*/  UMOV UR4, 0x400 ;  /* 0x0000040000047882 */ /* 0x000fe40000000000 */
[----:B0-----:R-:W-:-:S06]  /*0260*/  ULEA UR4, UR5, UR4, 0x18 ;  /* 0x0000000405047291 */ /* 0x001fcc000f8ec0ff */
[----:B------:R-:W-:-:S05]  /*0270*/  LEA R3, R22, UR4, 0x2 ;  /* 0x0000000416037c11 */ /* 0x000fca000f8e10ff */
[----:B------:R0:W-:Y:S02]  /*0280*/  STS [R3], R0 ;  /* 0x0000000003007388 */ /* 0x0001e40000000800 */
.L_x_20:
[----:B------:R-:W-:Y:S05]  /*0290*/  BSYNC.RECONVERGENT B0 ;  /* 0x0000000000007941 */ /* 0x000fea0003800200 */
.L_x_19:
[----:B------:R-:W1:Y:S01]  /*02a0*/  LDC R26, c[0x0][0x390] ;  /* 0x0000e400ff1a7b82 */ /* 0x000e620000000800 */
[----:B------:R-:W-:Y:S01]  /*02b0*/  UMOV UR4, 0x400 ;  /* 0x0000040000047882 */ /* 0x000fe20000000000 */
[----:B------:R-:W2:Y:S01]  /*02c0*/  LDCU.64 UR12, c[0x0][0x358] ;  /* 0x00006b00ff0c77ac */ /* 0x000ea20008000a00 */
[----:B------:R-:W-:-:S05]  /*02d0*/  UIADD3 UR4, UPT, UPT, UR4, 0x400, URZ ;  /* 0x0000040004047890 */ /* 0x000fca000fffe0ff */
[----:B------:R-:W3:Y:S01]  /*02e0*/  S2UR UR6, SR_CgaCtaId ;  /* 0x00000000000679c3 */ /* 0x000ee20000008800 */
[----:B-1----:R-:W-:-:S04]  /*02f0*/  IADD3 R26, PT, PT, R26, -0x1, RZ ;  /* 0xffffffff1a1a7810 */ /* 0x002fc80007ffe0ff */
[----:B------:R-:W-:Y:S01]  /*0300*/  VIMNMX.U32 R25, PT, PT, R26, 0xff, PT ;  /* 0x000000ff1a197848 */ /* 0x000fe20003fe0000 */
[----:B---3--:R-:W-:-:S04]  /*0310*/  ULEA UR6, UR6, UR4, 0x18 ;  /* 0x0000000406067291 */ /* 0x008fc8000f8ec0ff */
[----:B------:R-:W-:Y:S01]  /*0320*/  VIADD R25, R25, 0x1 ;  /* 0x0000000119197836 */ /* 0x000fe20000000000 */
[----:B------:R-:W-:-:S04]  /*0330*/  UMOV UR4, URZ ;  /* 0x000000ff00047c82 */ /* 0x000fc80008000000 */
[C---:B0-----:R-:W-:Y:S02]  /*0340*/  LOP3.LUT R0, R25.reuse, 0x7, RZ, 0xc0, !PT ;  /* 0x0000000719007812 */ /* 0x041fe400078ec0ff */
[C---:B------:R-:W-:Y:S02]  /*0350*/  LOP3.LUT R21, R25.reuse, 0xf, RZ, 0xc0, !PT ;  /* 0x0000000f19157812 */ /* 0x040fe400078ec0ff */
[----:B------:R-:W-:Y:S01]  /*0360*/  LEA R27, R22, UR6, 0x2 ;  /* 0x00000006161b7c11 */ /* 0x000fe2000f8e10ff */
[----:B------:R-:W-:Y:S01]  /*0370*/  VIADD R20, R0, 0xffffffff ;  /* 0xffffffff00147836 */ /* 0x000fe20000000000 */
[C---:B------:R-:W-:Y:S02]  /*0380*/  LOP3.LUT R24, R25.reuse, 0x1f0, RZ, 0xc0, !PT ;  /* 0x000001f019187812 */ /* 0x040fe400078ec0ff */
[C---:B------:R-:W-:Y:S02]  /*0390*/  LOP3.LUT R2, R25.reuse, 0x3, RZ, 0xc0, !PT ;  /* 0x0000000319027812 */ /* 0x040fe400078ec0ff */
[----:B------:R-:W-:-:S02]  /*03a0*/  LOP3.LUT R23, R25, 0x1fc, RZ, 0xc0, !PT ;  /* 0x000001fc19177812 */ /* 0x000fc400078ec0ff */
[----:B------:R-:W-:Y:S01]  /*03b0*/  IADD3 R3, PT, PT, R21, -0x1, RZ ;  /* 0xffffffff15037810 */ /* 0x000fe20007ffe0ff */
[----:B--2---:R-:W-:Y:S06]  /*03c0*/  BAR.SYNC.DEFER_BLOCKING 0x0 ;  /* 0x0000000000007b1d */ /* 0x004fec0000010000 */
.L_x_60:
[----:B------:R-:W-:Y:S01]  /*03d0*/  UIADD3 UR4, UPT, UPT, UR4, 0x1, URZ ;  /* 0x0000000104047890 */ /* 0x000fe2000fffe0ff */
[----:B------:R-:W-:Y:S03]  /*03e0*/  BSSY.RECONVERGENT B0, `(.L_x_27) ;  /* 0x0000083000007945 */ /* 0x000fe60003800200 */
[----:B------:R-:W-:Y:S01]  /*03f0*/  UISETP.NE.AND UP1, UPT, UR4, 0x64, UPT ;  /* 0x000000640400788c */ /* 0x000fe2000bf25270 */
[----:B01234-:R-:W-:Y:S10]  /*0400*/  @!P0 BRA `(.L_x_28) ;  /* 0x0000000800008947 */ /* 0x01fff40003800000 */
[----:B------:R-:W-:Y:S01]  /*0410*/  ISETP.GE.U32.AND P1, PT, R26, 0xf, PT ;  /* 0x0000000f1a00780c */ /* 0x000fe20003f26070 */
[----:B------:R-:W-:Y:S02]  /*0420*/  HFMA2 R15, -RZ, RZ, 0, 0 ;  /* 0x00000000ff0f7431 */ /* 0x000fe400000001ff */
[----:B------:R-:W-:-:S10]  /*0430*/  IMAD.MOV.U32 R11, RZ, RZ, RZ ;  /* 0x000000ffff0b7224 */ /* 0x000fd400078e00ff */
[----:B------:R-:W-:Y:S05]  /*0440*/  @!P1 BRA `(.L_x_29) ;  /* 0x0000000000c89947 */ /* 0x000fea0003800000 */
[----:B------:R-:W0:Y:S01]  /*0450*/  S2UR UR7, SR_CgaCtaId ;  /* 0x00000000000779c3 */ /* 0x000e220000008800 */
[----:B------:R-:W-:Y:S01]  /*0460*/  UMOV UR5, 0x400 ;  /* 0x0000040000057882 */ /* 0x000fe20000000000 */
[----:B------:R-:W-:Y:S01]  /*0470*/  MOV R11, RZ ;  /* 0x000000ff000b7202 */ /* 0x000fe20000000f00 */
[----:B0-----:R-:W-:-:S03]  /*0480*/  ULEA UR7, UR7, UR5, 0x18 ;  /* 0x0000000507077291 */ /* 0x001fc6000f8ec0ff */
[----:B------:R-:W-:-:S09]  /*0490*/  UMOV UR5, URZ ;  /* 0x000000ff00057c82 */ /* 0x000fd20008000000 */
.L_x_30:
[----:B------:R-:W0:Y:S08]  /*04a0*/  LDC R5, c[0x0][0x390] ;  /* 0x0000e400ff057b82 */ /* 0x000e300000000800 */
[----:B------:R-:W1:Y:S01]  /*04b0*/  LDC.64 R30, c[0x0][0x380] ;  /* 0x0000e000ff1e7b82 */ /* 0x000e620000000a00 */
[----:B0-----:R-:W-:-:S04]  /*04c0*/  IMAD R5, R22, R5, UR5 ;  /* 0x0000000516057e24 */ /* 0x001fc8000f8e0205 */
[----:B-1----:R-:W-:-:S05]  /*04d0*/  IMAD.WIDE R30, R5, 0x4, R30 ;  /* 0x00000004051e7825 */ /* 0x002fca00078e021e */
[----:B------:R-:W2:Y:S04]  /*04e0*/  LDG.E R8, desc[UR12][R30.64] ;  /* 0x0000000c1e087981 */ /* 0x000ea8000c1e1900 */
[----:B------:R-:W3:Y:S04]  /*04f0*/  LDG.E R9, desc[UR12][R30.64+0x4] ;  /* 0x0000040c1e097981 */ /* 0x000ee8000c1e1900 */
[----:B------:R-:W4:Y:S04]  /*0500*/  LDG.E R10, desc[UR12][R30.64+0x8] ;  /* 0x0000080c1e0a7981 */ /* 0x000f28000c1e1900 */
[----:B------:R-:W5:Y:S04]  /*0510*/  LDG.E R12, desc[UR12][R30.64+0xc] ;  /* 0x00000c0c1e0c7981 */ /* 0x000f68000c1e1900 */
[----:B------:R-:W5:Y:S04]  /*0520*/  LDG.E R15, desc[UR12][R30.64+0x10] ;  /* 0x0000100c1e0f7981 */ /* 0x000f68000c1e1900 */
[----:B------:R-:W5:Y:S01]  /*0530*/  LDG.E R14, desc[UR12][R30.64+0x14] ;  /* 0x0000140c1e0e7981 */ /* 0x000f62000c1e1900 */
[----:B------:R-:W-:-:S03]  /*0540*/  ULEA UR8, UR5, UR7, 0x2 ;  /* 0x0000000705087291 */ /* 0x000fc6000f8e10ff */
[----:B------:R-:W5:Y:S04]  /*0550*/  LDG.E R29, desc[UR12][R30.64+0x18] ;  /* 0x0000180c1e1d7981 */ /* 0x000f68000c1e1900 */
[----:B------:R-:W5:Y:S04]  /*0560*/  LDG.E R28, desc[UR12][R30.64+0x1c] ;  /* 0x00001c0c1e1c7981 */ /* 0x000f68000c1e1900 */
[----:B------:R-:W2:Y:S04]  /*0570*/  LDS.128 R4, [UR8] ;  /* 0x00000008ff047984 */ /* 0x000ea80008000c00 */
[----:B------:R-:W5:Y:S04]  /*0580*/  LDG.E R17, desc[UR12][R30.64+0x20] ;  /* 0x0000200c1e117981 */ /* 0x000f68000c1e1900 */
[----:B------:R-:W5:Y:S04]  /*0590*/  LDG.E R18, desc[UR12][R30.64+0x24] ;  /* 0x0000240c1e127981 */ /* 0x000f68000c1e1900 */
[----:B------:R-:W5:Y:S04]  /*05a0*/  LDG.E R13, desc[UR12][R30.64+0x28] ;  /* 0x0000280c1e0d7981 */ /* 0x000f68000c1e1900 */
[----:B------:R-:W5:Y:S04]  /*05b0*/  LDG.E R19, desc[UR12][R30.64+0x38] ;  /* 0x0000380c1e137981 */ /* 0x000f68000c1e1900 */
[----:B------:R-:W5:Y:S01]  /*05c0*/  LDG.E R16, desc[UR12][R30.64+0x3c] ;  /* 0x00003c0c1e107981 */ /* 0x000f62000c1e1900 */
[----:B--2---:R-:W-:-:S04]  /*05d0*/  FFMA R4, R8, R4, R11 ;  /* 0x0000000408047223 */ /* 0x004fc8000000000b */
[----:B---3--:R-:W-:-:S04]  /*05e0*/  FFMA R5, R9, R5, R4 ;  /* 0x0000000509057223 */ /* 0x008fc80000000004 */
[----:B----4-:R-:W-:Y:S02]  /*05f0*/  FFMA R5, R10, R6, R5 ;  /* 0x000000060a057223 */ /* 0x010fe40000000005 */
[----:B------:R-:W0:Y:S02]  /*0600*/  LDS.128 R8, [UR8+0x10] ;  /* 0x00001008ff087984 */ /* 0x000e240008000c00 */
[----:B-----5:R-:W-:Y:S02]  /*0610*/  FFMA R4, R12, R7, R5 ;  /* 0x000000070c047223 */ /* 0x020fe40000000005 */
[----:B------:R-:W2:Y:S02]  /*0620*/  LDG.E R12, desc[UR12][R30.64+0x2c] ;  /* 0x00002c0c1e0c7981 */ /* 0x000ea4000c1e1900 */
[----:B0-----:R-:W-:Y:S02]  /*0630*/  FFMA R5, R15, R8, R4 ;  /* 0x000000080f057223 */ /* 0x001fe40000000004 */
[----:B------:R-:W3:Y:S02]  /*0640*/  LDG.E R15, desc[UR12][R30.64+0x30] ;  /* 0x0000300c1e0f7981 */ /* 0x000ee4000c1e1900 */
[----:B------:R-:W-:-:S02]  /*0650*/  FFMA R4, R14, R9, R5 ;  /* 0x000000090e047223 */ /* 0x000fc40000000005 */
[----:B------:R-:W4:Y:S02]  /*0660*/  LDG.E R14, desc[UR12][R30.64+0x34] ;  /* 0x0000340c1e0e7981 */ /* 0x000f24000c1e1900 */
[----:B------:R-:W-:Y:S02]  /*0670*/  FFMA R29, R29, R10, R4 ;  /* 0x0000000a1d1d7223 */ /* 0x000fe40000000004 */
[----:B------:R-:W0:Y:S02]  /*0680*/  LDS.128 R4, [UR8+0x20] ;  /* 0x00002008ff047984 */ /* 0x000e240008000c00 */
[----:B------:R-:W-:Y:S02]  /*0690*/  FFMA R28, R28, R11, R29 ;  /* 0x0000000b1c1c7223 */ /* 0x000fe4000000001d */
[----:B------:R-:W3:Y:S01]  /*06a0*/  LDS.128 R8, [UR8+0x30] ;  /* 0x00003008ff087984 */ /* 0x000ee20008000c00 */
[----:B------:R-:W-:-:S06]  /*06b0*/  UIADD3 UR5, UPT, UPT, UR5, 0x10, URZ ;  /* 0x0000001005057890 */ /* 0x000fcc000fffe0ff */
[----:B------:R-:W-:Y:S01]  /*06c0*/  ISETP.NE.AND P1, PT, R24, UR5, PT ;  /* 0x0000000518007c0c */ /* 0x000fe2000bf25270 */
[----:B0-----:R-:W-:-:S04]  /*06d0*/  FFMA R17, R17, R4, R28 ;  /* 0x0000000411117223 */ /* 0x001fc8000000001c */
[----:B------:R-:W-:-:S04]  /*06e0*/  FFMA R18, R18, R5, R17 ;  /* 0x0000000512127223 */ /* 0x000fc80000000011 */
[----:B------:R-:W-:-:S04]  /*06f0*/  FFMA R13, R13, R6, R18 ;  /* 0x000000060d0d7223 */ /* 0x000fc80000000012 */
[----:B--2---:R-:W-:-:S04]  /*0700*/  FFMA R12, R12, R7, R13 ;  /* 0x000000070c0c7223 */ /* 0x004fc8000000000d */
[----:B---3--:R-:W-:-:S04]  /*0710*/  FFMA R15, R15, R8, R12 ;  /* 0x000000080f0f7223 */ /* 0x008fc8000000000c */
[----:B----4-:R-:W-:-:S04]  /*0720*/  FFMA R14, R14, R9, R15 ;  /* 0x000000090e0e7223 */ /* 0x010fc8000000000f */
[----:B------:R-:W-:-:S04]  /*0730*/  FFMA R19, R19, R10, R14 ;  /* 0x0000000a13137223 */ /* 0x000fc8000000000e */
[----:B------:R-:W-:Y:S01]  /*0740*/  FFMA R11, R16, R11, R19 ;  /* 0x0000000b100b7223 */ /* 0x000fe20000000013 */
[----:B------:R-:W-:Y:S06]  /*0750*/  @P1 BRA `(.L_x_30) ;  /* 0xfffffffc00501947 */ /* 0x000fec000383ffff */
[----:B------:R-:W-:-:S07]  /*0760*/  IMAD.MOV.U32 R15, RZ, RZ, R24 ;  /* 0x000000ffff0f7224 */ /* 0x000fce00078e0018 */
.L_x_29:
[----:B------:R-:W-:-:S13]  /*0770*/  ISETP.NE.AND P1, PT, R21, RZ, PT ;  /* 0x000000ff1500720c */ /* 0x000fda0003f25270 */
[----:B------:R-:W-:Y:S05]  /*0780*/  @!P1 BRA `(.L_x_31) ;  /* 0x00000004001c9947 */ /* 0x000fea0003800000 */
[----:B------:R-:W-:Y:S02]  /*0790*/  ISETP.GE.U32.AND P1, PT, R3, 0x7, PT ;  /* 0x000000070300780c */ /* 0x000fe40003f26070 */
[----:B------:R-:W-:-:S11]  /*07a0*/  ISETP.NE.AND P2, PT, R0, RZ, PT ;  /* 0x000000ff0000720c */ /* 0x000fd60003f45270 */
[----:B------:R-:W-:Y:S05]  /*07b0*/  @!P1 BRA `(.L_x_32) ;  /* 0x00000000006c9947 */ /* 0x000fea0003800000 */
[----:B------:R-:W0:Y:S01]  /*07c0*/  LDC.64 R12, c[0x0][0x380] ;  /* 0x0000e000ff0c7b82 */ /* 0x000e220000000a00 */
[----:B------:R-:W1:Y:S02]  /*07d0*/  LDCU UR5, c[0x0][0x390] ;  /* 0x00007200ff0577ac */ /* 0x000e640008000800 */
[----:B-1----:R-:W-:-:S04]  /*07e0*/  IMAD R5, R22, UR5, R15 ;  /* 0x0000000516057c24 */ /* 0x002fc8000f8e020f */
[----:B0-----:R-:W-:-:S05]  /*07f0*/  IMAD.WIDE R12, R5, 0x4, R12 ;  /* 0x00000004050c7825 */ /* 0x001fca00078e020c */
[----:B------:R-:W2:Y:S01]  /*0800*/  LDG.E R10, desc[UR12][R12.64] ;  /* 0x0000000c0c0a7981 */ /* 0x000ea2000c1e1900 */
[----:B------:R-:W-:Y:S01]  /*0810*/  MOV R4, 0x400 ;  /* 0x0000040000047802 */ /* 0x000fe20000000f00 */
[----:B------:R-:W0:Y:S02]  /*0820*/  S2R R5, SR_CgaCtaId ;  /* 0x0000000000057919 */ /* 0x000e240000008800 */
[----:B------:R-:W3:Y:S04]  /*0830*/  LDG.E R8, desc[UR12][R12.64+0x4] ;  /* 0x0000040c0c087981 */ /* 0x000ee8000c1e1900 */
[----:B------:R-:W4:Y:S04]  /*0840*/  LDG.E R17, desc[UR12][R12.64+0x8] ;  /* 0x0000080c0c117981 */ /* 0x000f28000c1e1900 */
[----:B------:R-:W5:Y:S04]  /*0850*/  LDG.E R16, desc[UR12][R12.64+0xc] ;  /* 0x00000c0c0c107981 */ /* 0x000f68000c1e1900 */
[----:B------:R-:W5:Y:S04]  /*0860*/  LDG.E R19, desc[UR12][R12.64+0x10] ;  /* 0x0000100c0c137981 */ /* 0x000f68000c1e1900 */
[----:B------:R-:W5:Y:S04]  /*0870*/  LDG.E R14, desc[UR12][R12.64+0x14] ;  /* 0x0000140c0c0e7981 */ /* 0x000f68000c1e1900 */
[----:B------:R-:W5:Y:S01]  /*0880*/  LDG.E R29, desc[UR12][R12.64+0x18] ;  /* 0x0000180c0c1d7981 */ /* 0x000f62000c1e1900 */
[----:B0-----:R-:W-:-:S04]  /*0890*/  LEA R4, R5, R4, 0x18 ;  /* 0x0000000405047211 */ /* 0x001fc800078ec0ff */
[----:B------:R-:W-:-:S05]  /*08a0*/  LEA R18, R15, R4, 0x2 ;  /* 0x000000040f127211 */ /* 0x000fca00078e10ff */
[----:B------:R-:W2:Y:S02]  /*08b0*/  LDS.128 R4, [R18] ;  /* 0x0000000012047984 */ /* 0x000ea40000000c00 */
[----:B--2---:R-:W-:Y:S02]  /*08c0*/  FFMA R11, R10, R4, R11 ;  /* 0x000000040a0b7223 */ /* 0x004fe4000000000b */
[----:B------:R-:W2:Y:S02]  /*08d0*/  LDG.E R4, desc[UR12][R12.64+0x1c] ;  /* 0x00001c0c0c047981 */ /* 0x000ea4000c1e1900 */
[----:B---3--:R-:W-:Y:S02]  /*08e0*/  FFMA R28, R8, R5, R11 ;  /* 0x00000005081c7223 */ /* 0x008fe4000000000b */
[----:B------:R-:W0:Y:S02]  /*08f0*/  LDS.128 R8, [R18+0x10] ;  /* 0x0000100012087984 */ /* 0x000e240000000c00 */
[----:B----4-:R-:W-:-:S04]  /*0900*/  FFMA R17, R17, R6, R28 ;  /* 0x0000000611117223 */ /* 0x010fc8000000001c */
[----:B-----5:R-:W-:Y:S01]  /*0910*/  FFMA R16, R16, R7, R17 ;  /* 0x0000000710107223 */ /* 0x020fe20000000011 */
[----:B------:R-:W-:-:S03]  /*0920*/  VIADD R15, R15, 0x8 ;  /* 0x000000080f0f7836 */ /* 0x000fc60000000000 */
[----:B0-----:R-:W-:-:S04]  /*0930*/  FFMA R19, R19, R8, R16 ;  /* 0x0000000813137223 */ /* 0x001fc80000000010 */
[----:B------:R-:W-:-:S04]  /*0940*/  FFMA R14, R14, R9, R19 ;  /* 0x000000090e0e7223 */ /* 0x000fc80000000013 */
[----:B------:R-:W-:-:S04]  /*0950*/  FFMA R29, R29, R10, R14 ;  /* 0x0000000a1d1d7223 */ /* 0x000fc8000000000e */
[----:B--2---:R-:W-:-:S07]  /*0960*/  FFMA R11, R4, R11, R29 ;  /* 0x0000000b040b7223 */ /* 0x004fce000000001d */
.L_x_32:
        /* <DEDUP_REMOVED lines=8> */
[----:B------:R-:W2:Y:S04]  /*09f0*/  LDG.E R10, desc[UR12][R8.64] ;  /* 0x0000000c080a7981 */ /* 0x000ea8000c1e1900 */
[----:B------:R-:W3:Y:S04]  /*0a00*/  LDG.E R13, desc[UR12][R8.64+0x4] ;  /* 0x0000040c080d7981 */ /* 0x000ee8000c1e1900 */
[----:B------:R-:W4:Y:S04]  /*0a10*/  LDG.E R12, desc[UR12][R8.64+0x8] ;  /* 0x0000080c080c7981 */ /* 0x000f28000c1e1900 */
[----:B------:R-:W5:Y:S01]  /*0a20*/  LDG.E R17, desc[UR12][R8.64+0xc] ;  /* 0x00000c0c08117981 */ /* 0x000f62000c1e1900 */
[----:B------:R-:W-:Y:S01]  /*0a30*/  MOV R4, 0x400 ;  /* 0x0000040000047802 */ /* 0x000fe20000000f00 */
[----:B------:R-:W0:Y:S03]  /*0a40*/  S2R R5, SR_CgaCtaId ;  /* 0x0000000000057919 */ /* 0x000e260000008800 */
[----:B0-----:R-:W-:-:S04]  /*0a50*/  LEA R4, R5, R4, 0x18 ;  /* 0x0000000405047211 */ /* 0x001fc800078ec0ff */
[C---:B------:R-:W-:Y:S01]  /*0a60*/  LEA R4, R15.reuse, R4, 0x2 ;  /* 0x000000040f047211 */ /* 0x040fe200078e10ff */
[----:B------:R-:W-:-:S05]  /*0a70*/  VIADD R15, R15, 0x4 ;  /* 0x000000040f0f7836 */ /* 0x000fca0000000000 */
[----:B------:R-:W2:Y:S02]  /*0a80*/  LDS.128 R4, [R4] ;  /* 0x0000000004047984 */ /* 0x000ea40000000c00 */
[----:B--2---:R-:W-:-:S04]  /*0a90*/  FFMA R10, R10, R4, R11 ;  /* 0x000000040a0a7223 */ /* 0x004fc8000000000b */
[----:B---3--:R-:W-:-:S04]  /*0aa0*/  FFMA R5, R13, R5, R10 ;  /* 0x000000050d057223 */ /* 0x008fc8000000000a */
[----:B----4-:R-:W-:-:S04]  /*0ab0*/  FFMA R6, R12, R6, R5 ;  /* 0x000000060c067223 */ /* 0x010fc80000000005 */
[----:B-----5:R-:W-:-:S07]  /*0ac0*/  FFMA R11, R17, R7, R6 ;  /* 0x00000007110b7223 */ /* 0x020fce0000000006 */
.L_x_33:
[----:B------:R-:W-:Y:S05]  /*0ad0*/  @!P2 BRA `(.L_x_31) ;  /* 0x000000000048a947 */ /* 0x000fea0003800000 */
[----:B------:R-:W0:Y:S01]  /*0ae0*/  LDC.64 R8, c[0x0][0x380] ;  /* 0x0000e000ff087b82 */ /* 0x000e220000000a00 */
[----:B------:R-:W1:Y:S02]  /*0af0*/  LDCU UR5, c[0x0][0x390] ;  /* 0x00007200ff0577ac */ /* 0x000e640008000800 */
[----:B-1----:R-:W-:-:S04]  /*0b00*/  IMAD R5, R22, UR5, R15 ;  /* 0x0000000516057c24 */ /* 0x002fc8000f8e020f */
[----:B0-----:R-:W-:-:S05]  /*0b10*/  IMAD.WIDE R8, R5, 0x4, R8 ;  /* 0x0000000405087825 */ /* 0x001fca00078e0208 */
[----:B------:R-:W2:Y:S01]  /*0b20*/  LDG.E R10, desc[UR12][R8.64] ;  /* 0x0000000c080a7981 */ /* 0x000ea2000c1e1900 */
[----:B------:R-:W-:Y:S02]  /*0b30*/  MOV R4, 0x400 ;  /* 0x0000040000047802 */ /* 0x000fe40000000f00 */
[----:B------:R-:W-:Y:S01]  /*0b40*/  ISETP.NE.AND P1, PT, R2, 0x1, PT ;  /* 0x000000010200780c */ /* 0x000fe20003f25270 */
[----:B------:R-:W0:Y:S02]  /*0b50*/  S2R R5, SR_CgaCtaId ;  /* 0x0000000000057919 */ /* 0x000e240000008800 */
[----:B0-----:R-:W-:-:S04]  /*0b60*/  LEA R4, R5, R4, 0x18 ;  /* 0x0000000405047211 */ /* 0x001fc800078ec0ff */
[----:B------:R-:W-:-:S06]  /*0b70*/  LEA R4, R15, R4, 0x2 ;  /* 0x000000040f047211 */ /* 0x000fcc00078e10ff */
[----:B------:R-:W2:Y:S02]  /*0b80*/  LDS.128 R4, [R4] ;  /* 0x0000000004047984 */ /* 0x000ea40000000c00 */
[----:B--2---:R-:W-:Y:S01]  /*0b90*/  FFMA R11, R10, R4, R11 ;  /* 0x000000040a0b7223 */ /* 0x004fe2000000000b */
[----:B------:R-:W-:Y:S06]  /*0ba0*/  @!P1 BRA `(.L_x_31) ;  /* 0x0000000000149947 */ /* 0x000fec0003800000 */
[----:B------:R-:W-:Y:S01]  /*0bb0*/  ISETP.NE.AND P1, PT, R2, 0x2, PT ;  /* 0x000000020200780c */ /* 0x000fe20003f25270 */
[----:B------:R-:W2:-:S12]  /*0bc0*/  LDG.E R4, desc[UR12][R8.64+0x4] ;  /* 0x0000040c08047981 */ /* 0x000e98000c1e1900 */
[----:B------:R-:W3:Y:S01]  /*0bd0*/  @P1 LDG.E R10, desc[UR12][R8.64+0x8] ;  /* 0x0000080c080a1981 */ /* 0x000ee2000c1e1900 */
[----:B--2---:R-:W-:-:S04]  /*0be0*/  FFMA R11, R4, R5, R11 ;  /* 0x00000005040b7223 */ /* 0x004fc8000000000b */
[----:B---3--:R-:W-:-:S07]  /*0bf0*/  @P1 FFMA R11, R10, R6, R11 ;  /* 0x000000060a0b1223 */ /* 0x008fce000000000b */
.L_x_31:
[----:B------:R0:W-:Y:S02]  /*0c00*/  STS [R27], R11 ;  /* 0x0000000b1b007388 */ /* 0x0001e40000000800 */
.L_x_28:
[----:B------:R-:W-:Y:S05]  /*0c10*/  BSYNC.RECONVERGENT B0 ;  /* 0x0000000000007941 */ /* 0x000fea0003800200 */
.L_x_27:
[----:B------:R-:W-:Y:S01]  /*0c20*/  BAR.SYNC.DEFER_BLOCKING 0x0 ;  /* 0x0000000000007b1d */ /* 0x000fe20000010000 */
[----:B------:R-:W-:-:S05]  /*0c30*/  ISETP.NE.AND P1, PT, R22, RZ, PT ;  /* 0x000000ff1600720c */ /* 0x000fca0003f25270 */
[----:B------:R-:W-:Y:S08]  /*0c40*/  BSSY.RECONVERGENT B0, `(.L_x_34) ;  /* 0x00000e6000007945 */ /* 0x000ff00003800200 */
[----:B------:R-:W-:Y:S05]  /*0c50*/  @P1 BRA `(.L_x_35) ;  /* 0x0000000c00901947 */ /* 0x000fea0003800000 */
[----:B------:R-:W1:Y:S01]  /*0c60*/  LDC R4, c[0x0][0x390] ;  /* 0x0000e400ff047b82 */ /* 0x000e620000000800 */
[----:B------:R-:W-:Y:S01]  /*0c70*/  IMAD.MOV.U32 R19, RZ, RZ, RZ ;  /* 0x000000ffff137224 */ /* 0x000fe200078e00ff */
[----:B-1----:R-:W-:-:S13]  /*0c80*/  ISETP.GE.AND P1, PT, R4, 0x1, PT ;  /* 0x000000010400780c */ /* 0x002fda0003f26270 */
[----:B------:R-:W-:Y:S05]  /*0c90*/  @!P1 BRA `(.L_x_36) ;  /* 0x0000000400109947 */ /* 0x000fea0003800000 */
[----:B------:R-:W-:Y:S01]  /*0ca0*/  ISETP.GE.U32.AND P2, PT, R4, 0x10, PT ;  /* 0x000000100400780c */ /* 0x000fe20003f46070 */
[----:B------:R-:W-:Y:S01]  /*0cb0*/  IMAD.MOV.U32 R19, RZ, RZ, RZ ;  /* 0x000000ffff137224 */ /* 0x000fe200078e00ff */
[----:B------:R-:W-:-:S11]  /*0cc0*/  MOV R12, RZ ;  /* 0x000000ff000c7202 */ /* 0x000fd60000000f00 */
[----:B------:R-:W-:Y:S05]  /*0cd0*/  @!P2 BRA `(.L_x_37) ;  /* 0x00000000006ca947 */ /* 0x000fea0003800000 */
[----:B------:R-:W-:Y:S01]  /*0ce0*/  HFMA2 R19, -RZ, RZ, 0, 0 ;  /* 0x00000000ff137431 */ /* 0x000fe200000001ff */
[----:B------:R-:W-:-:S06]  /*0cf0*/  UMOV UR5, URZ ;  /* 0x000000ff00057c82 */ /* 0x000fcc0008000000 */
.L_x_38:
[----:B------:R-:W-:Y:S02]  /*0d00*/  ULEA UR7, UR5, UR6, 0x2 ;  /* 0x0000000605077291 */ /* 0x000fe4000f8e10ff */
[----:B------:R-:W-:-:S06]  /*0d10*/  UIADD3 UR5, UPT, UPT, UR5, 0x10, URZ ;  /* 0x0000001005057890 */ /* 0x000fcc000fffe0ff */
[----:B------:R-:W-:Y:S01]  /*0d20*/  ISETP.NE.AND P2, PT, R24, UR5, PT ;  /* 0x0000000518007c0c */ /* 0x000fe2000bf45270 */
[----:B------:R-:W1:Y:S04]  /*0d30*/  LDS.128 R4, [UR7] ;  /* 0x00000007ff047984 */ /* 0x000e680008000c00 */
[----:B0-----:R-:W0:Y:S04]  /*0d40*/  LDS.128 R8, [UR7+0x10] ;  /* 0x00001007ff087984 */ /* 0x001e280008000c00 */
[----:B------:R-:W2:Y:S01]  /*0d50*/  LDS.128 R12, [UR7+0x20] ;  /* 0x00002007ff0c7984 */ /* 0x000ea20008000c00 */
[----:B-1----:R-:W-:-:S03]  /*0d60*/  FFMA R4, R4, R4, R19 ;  /* 0x0000000404047223 */ /* 0x002fc60000000013 */
[----:B------:R-:W1:Y:S01]  /*0d70*/  LDS.128 R16, [UR7+0x30] ;  /* 0x00003007ff107984 */ /* 0x000e620008000c00 */
[----:B------:R-:W-:-:S04]  /*0d80*/  FFMA R5, R5, R5, R4 ;  /* 0x0000000505057223 */ /* 0x000fc80000000004 */
[----:B------:R-:W-:-:S04]  /*0d90*/  FFMA R6, R6, R6, R5 ;  /* 0x0000000606067223 */ /* 0x000fc80000000005 */
[----:B------:R-:W-:-:S04]  /*0da0*/  FFMA R7, R7, R7, R6 ;  /* 0x0000000707077223 */ /* 0x000fc80000000006 */
[----:B0-----:R-:W-:-:S04]  /*0db0*/  FFMA R8, R8, R8, R7 ;  /* 0x0000000808087223 */ /* 0x001fc80000000007 */
[----:B------:R-:W-:-:S04]  /*0dc0*/  FFMA R9, R9, R9, R8 ;  /* 0x0000000909097223 */ /* 0x000fc80000000008 */
[----:B------:R-:W-:-:S04]  /*0dd0*/  FFMA R10, R10, R10, R9 ;  /* 0x0000000a0a0a7223 */ /* 0x000fc80000000009 */
[----:B------:R-:W-:-:S04]  /*0de0*/  FFMA R11, R11, R11, R10 ;  /* 0x0000000b0b0b7223 */ /* 0x000fc8000000000a */
[----:B--2---:R-:W-:-:S04]  /*0df0*/  FFMA R12, R12, R12, R11 ;  /* 0x0000000c0c0c7223 */ /* 0x004fc8000000000b */
[----:B------:R-:W-:-:S04]  /*0e00*/  FFMA R13, R13, R13, R12 ;  /* 0x0000000d0d0d7223 */ /* 0x000fc8000000000c */
[----:B------:R-:W-:-:S04]  /*0e10*/  FFMA R14, R14, R14, R13 ;  /* 0x0000000e0e0e7223 */ /* 0x000fc8000000000d */
[----:B------:R-:W-:-:S04]  /*0e20*/  FFMA R15, R15, R15, R14 ;  /* 0x0000000f0f0f7223 */ /* 0x000fc8000000000e */
[----:B-1----:R-:W-:-:S04]  /*0e30*/  FFMA R16, R16, R16, R15 ;  /* 0x0000001010107223 */ /* 0x002fc8000000000f */
[----:B------:R-:W-:-:S04]  /*0e40*/  FFMA R17, R17, R17, R16 ;  /* 0x0000001111117223 */ /* 0x000fc80000000010 */
[----:B------:R-:W-:-:S04]  /*0e50*/  FFMA R18, R18, R18, R17 ;  /* 0x0000001212127223 */ /* 0x000fc80000000011 */
[----:B------:R-:W-:Y:S01]  /*0e60*/  FFMA R19, R19, R19, R18 ;  /* 0x0000001313137223 */ /* 0x000fe20000000012 */
[----:B------:R-:W-:Y:S06]  /*0e70*/  @P2 BRA `(.L_x_38) ;  /* 0xfffffffc00a02947 */ /* 0x000fec000383ffff */
[----:B------:R-:W-:-:S07]  /*0e80*/  IMAD.MOV.U32 R12, RZ, RZ, R24 ;  /* 0x000000ffff0c7224 */ /* 0x000fce00078e0018 */
.L_x_37:
[----:B------:R-:W-:-:S13]  /*0e90*/  ISETP.NE.AND P2, PT, R21, RZ, PT ;  /* 0x000000ff1500720c */ /* 0x000fda0003f45270 */
[----:B------:R-:W-:Y:S05]  /*0ea0*/  @!P2 BRA `(.L_x_36) ;  /* 0x00000000008ca947 */ /* 0x000fea0003800000 */
[----:B------:R-:W-:Y:S02]  /*0eb0*/  ISETP.GE.U32.AND P2, PT, R3, 0x7, PT ;  /* 0x000000070300780c */ /* 0x000fe40003f46070 */
[----:B------:R-:W-:-:S11]  /*0ec0*/  ISETP.NE.AND P3, PT, R0, RZ, PT ;  /* 0x000000ff0000720c */ /* 0x000fd60003f65270 */
[----:B------:R-:W-:Y:S05]  /*0ed0*/  @!P2 BRA `(.L_x_39) ;  /* 0x000000000030a947 */ /* 0x000fea0003800000 */
[C---:B------:R-:W-:Y:S02]  /*0ee0*/  LEA R13, R12.reuse, UR6, 0x2 ;  /* 0x000000060c0d7c11 */ /* 0x040fe4000f8e10ff */
[----:B------:R-:W-:-:S03]  /*0ef0*/  IADD3 R12, PT, PT, R12, 0x8, RZ ;  /* 0x000000080c0c7810 */ /* 0x000fc60007ffe0ff */
[----:B------:R-:W1:Y:S04]  /*0f00*/  LDS.128 R4, [R13] ;  /* 0x000000000d047984 */ /* 0x000e680000000c00 */
[----:B0-----:R-:W0:Y:S01]  /*0f10*/  LDS.128 R8, [R13+0x10] ;  /* 0x000010000d087984 */ /* 0x001e220000000c00 */
[----:B-1----:R-:W-:-:S04]  /*0f20*/  FFMA R4, R4, R4, R19 ;  /* 0x0000000404047223 */ /* 0x002fc80000000013 */
[----:B------:R-:W-:-:S04]  /*0f30*/  FFMA R5, R5, R5, R4 ;  /* 0x0000000505057223 */ /* 0x000fc80000000004 */
[----:B------:R-:W-:-:S04]  /*0f40*/  FFMA R6, R6, R6, R5 ;  /* 0x0000000606067223 */ /* 0x000fc80000000005 */
[----:B------:R-:W-:-:S04]  /*0f50*/  FFMA R7, R7, R7, R6 ;  /* 0x0000000707077223 */ /* 0x000fc80000000006 */
[----:B0-----:R-:W-:-:S04]  /*0f60*/  FFMA R8, R8, R8, R7 ;  /* 0x0000000808087223 */ /* 0x001fc80000000007 */
[----:B------:R-:W-:-:S04]  /*0f70*/  FFMA R9, R9, R9, R8 ;  /* 0x0000000909097223 */ /* 0x000fc80000000008 */
[----:B------:R-:W-:-:S04]  /*0f80*/  FFMA R10, R10, R10, R9 ;  /* 0x0000000a0a0a7223 */ /* 0x000fc80000000009 */
[----:B------:R-:W-:-:S07]  /*0f90*/  FFMA R19, R11, R11, R10 ;  /* 0x0000000b0b137223 */ /* 0x000fce000000000a */
.L_x_39:
[----:B------:R-:W-:Y:S05]  /*0fa0*/  @!P3 BRA `(.L_x_36) ;  /* 0x00000000004cb947 */ /* 0x000fea0003800000 */
[----:B------:R-:W-:Y:S02]  /*0fb0*/  ISETP.GE.U32.AND P2, PT, R20, 0x3, PT ;  /* 0x000000031400780c */ /* 0x000fe40003f46070 */
[----:B------:R-:W-:-:S11]  /*0fc0*/  ISETP.NE.AND P3, PT, R2, RZ, PT ;  /* 0x000000ff0200720c */ /* 0x000fd60003f65270 */
[----:B------:R-:W-:Y:S05]  /*0fd0*/  @!P2 BRA `(.L_x_40) ;  /* 0x00000000001ca947 */ /* 0x000fea0003800000 */
[C---:B------:R-:W-:Y:S01]  /*0fe0*/  LEA R4, R12.reuse, UR6, 0x2 ;  /* 0x000000060c047c11 */ /* 0x040fe2000f8e10ff */
[----:B------:R-:W-:-:S05]  /*0ff0*/  VIADD R12, R12, 0x4 ;  /* 0x000000040c0c7836 */ /* 0x000fca0000000000 */
[----:B------:R-:W1:Y:S02]  /*1000*/  LDS.128 R4, [R4] ;  /* 0x0000000004047984 */ /* 0x000e640000000c00 */
[----:B-1----:R-:W-:-:S04]  /*1010*/  FFMA R8, R4, R4, R19 ;  /* 0x0000000404087223 */ /* 0x002fc80000000013 */
[----:B------:R-:W-:-:S04]  /*1020*/  FFMA R5, R5, R5, R8 ;  /* 0x0000000505057223 */ /* 0x000fc80000000008 */
[----:B------:R-:W-:-:S04]  /*1030*/  FFMA R6, R6, R6, R5 ;  /* 0x0000000606067223 */ /* 0x000fc80000000005 */
[----:B------:R-:W-:-:S07]  /*1040*/  FFMA R19, R7, R7, R6 ;  /* 0x0000000707137223 */ /* 0x000fce0000000006 */
.L_x_40:
[----:B------:R-:W-:Y:S05]  /*1050*/  @!P3 BRA `(.L_x_36) ;  /* 0x000000000020b947 */ /* 0x000fea0003800000 */
[----:B------:R-:W-:Y:S02]  /*1060*/  LEA R4, R12, UR6, 0x2 ;  /* 0x000000060c047c11 */ /* 0x000fe4000f8e10ff */
[----:B------:R-:W-:-:S04]  /*1070*/  ISETP.NE.AND P2, PT, R2, 0x1, PT ;  /* 0x000000010200780c */ /* 0x000fc80003f45270 */
[----:B------:R-:W1:Y:S02]  /*1080*/  LDS.128 R4, [R4] ;  /* 0x0000000004047984 */ /* 0x000e640000000c00 */
[----:B-1----:R-:W-:-:S07]  /*1090*/  FFMA R19, R4, R4, R19 ;  /* 0x0000000404137223 */ /* 0x002fce0000000013 */
[----:B------:R-:W-:Y:S05]  /*10a0*/  @!P2 BRA `(.L_x_36) ;  /* 0x00000000000ca947 */ /* 0x000fea0003800000 */
[----:B------:R-:W-:Y:S01]  /*10b0*/  ISETP.NE.AND P2, PT, R2, 0x2, PT ;  /* 0x000000020200780c */ /* 0x000fe20003f45270 */
[----:B------:R-:W-:-:S12]  /*10c0*/  FFMA R19, R5, R5, R19 ;  /* 0x0000000505137223 */ /* 0x000fd80000000013 */
[----:B------:R-:W-:-:S07]  /*10d0*/  @P2 FFMA R19, R6, R6, R19 ;  /* 0x0000000606132223 */ /* 0x000fce0000000013 */
.L_x_36:
[----:B------:R-:W-:Y:S01]  /*10e0*/  IADD3 R4, PT, PT, R19, -0xd000000, RZ ;  /* 0xf300000013047810 */ /* 0x000fe20007ffe0ff */
[----:B------:R1:W2:Y:S03]  /*10f0*/  MUFU.RSQ R6, R19 ;  /* 0x0000001300067308 */ /* 0x0002a60000001400 */
[----:B------:R-:W-:-:S13]  /*1100*/  ISETP.GT.U32.AND P2, PT, R4, 0x727fffff, PT ;  /* 0x727fffff0400780c */ /* 0x000fda0003f44070 */
[----:B-1----:R-:W-:Y:S05]  /*1110*/  @!P2 BRA `(.L_x_41) ;  /* 0x000000000014a947 */ /* 0x002fea0003800000 */
[----:B------:R-:W-:Y:S01]  /*1120*/  BSSY.RECONVERGENT B1, `(.L_x_42) ;  /* 0x0000003000017945 */ /* 0x000fe20003800200 */
[----:B------:R-:W-:-:S07]  /*1130*/  MOV R9, 0x1150 ;  /* 0x0000115000097802 */ /* 0x000fce0000000f00 */
[----:B0-2---:R-:W-:Y:S05]  /*1140*/  CALL.REL.NOINC `($__internal_1_$__cuda_sm20_sqrt_rn_f32_slowpath) ;  /* 0x0000001400ec7944 */ /* 0x005fea0003c00000 */
[----:B------:R-:W-:Y:S05]  /*1150*/  BSYNC.RECONVERGENT B1 ;  /* 0x0000000000017941 */ /* 0x000fea0003800200 */
.L_x_42:
[----:B------:R-:W-:Y:S05]  /*1160*/  BRA `(.L_x_43) ;  /* 0x0000000000107947 */ /* 0x000fea0003800000 */
.L_x_41:
[C---:B--2---:R-:W-:Y:S01]  /*1170*/  FMUL.FTZ R4, R6.reuse, R19 ;  /* 0x0000001306047220 */ /* 0x044fe20000410000 */
[----:B------:R-:W-:-:S03]  /*1180*/  FMUL.FTZ R5, R6, 0.5 ;  /* 0x3f00000006057820 */ /* 0x000fc60000410000 */
[----:B------:R-:W-:-:S04]  /*1190*/  FFMA R7, -R4, R4, R19 ;  /* 0x0000000404077223 */ /* 0x000fc80000000113 */
[----:B------:R-:W-:-:S07]  /*11a0*/  FFMA R7, R7, R5, R4 ;  /* 0x0000000507077223 */ /* 0x000fce0000000004 */
.L_x_43:
[----:B------:R-:W-:Y:S05]  /*11b0*/  @!P1 BRA `(.L_x_35) ;  /* 0x0000000800389947 */ /* 0x000fea0003800000 */
[----:B------:R-:W1:Y:S01]  /*11c0*/  LDCU UR5, c[0x0][0x390] ;  /* 0x00007200ff0577ac */ /* 0x000e620008000800 */
[----:B------:R-:W-:Y:S01]  /*11d0*/  IMAD.MOV.U32 R8, RZ, RZ, RZ ;  /* 0x000000ffff087224 */ /* 0x000fe200078e00ff */
[----:B-1----:R-:W-:-:S09]  /*11e0*/  UISETP.GE.U32.AND UP0, UPT, UR5, 0x4, UPT ;  /* 0x000000040500788c */ /* 0x002fd2000bf06070 */
[----:B------:R-:W-:Y:S05]  /*11f0*/  BRA.U !UP0, `(.L_x_44) ;  /* 0x0000000508307547 */ /* 0x000fea000b800000 */
[----:B------:R-:W-:-:S07]  /*1200*/  HFMA2 R6, -RZ, RZ, 0, 0 ;  /* 0x00000000ff067431 */ /* 0x000fce00000001ff */
.L_x_53:
[C---:B------:R-:W-:Y:S01]  /*1210*/  LEA R8, R6.reuse, UR6, 0x2 ;  /* 0x0000000606087c11 */ /* 0x040fe2000f8e10ff */
[----:B-1----:R-:W1:Y:S01]  /*1220*/  MUFU.RCP R10, R7 ;  /* 0x00000007000a7308 */ /* 0x002e620000001000 */
[----:B------:R-:W-:Y:S01]  /*1230*/  IMAD.MOV.U32 R9, RZ, RZ, R6 ;  /* 0x000000ffff097224 */ /* 0x000fe200078e0006 */
[----:B------:R-:W-:Y:S01]  /*1240*/  IADD3 R6, PT, PT, R6, 0x4, RZ ;  /* 0x0000000406067810 */ /* 0x000fe20007ffe0ff */
[----:B------:R-:W-:Y:S01]  /*1250*/  BSSY.RECONVERGENT B1, `(.L_x_45) ;  /* 0x000000d000017945 */ /* 0x000fe20003800200 */
[----:B------:R-:W2:Y:S02]  /*1260*/  LDS R4, [R8] ;  /* 0x0000000008047984 */ /* 0x000ea40000000800 */
[----:B------:R-:W-:Y:S01]  /*1270*/  ISETP.NE.AND P3, PT, R6, R23, PT ;  /* 0x000000170600720c */ /* 0x000fe20003f65270 */
[----:B-1----:R-:W-:-:S04]  /*1280*/  FFMA R5, R10, -R7, 1 ;  /* 0x3f8000000a057423 */ /* 0x002fc80000000807 */
[----:B------:R-:W-:Y:S01]  /*1290*/  FFMA R5, R10, R5, R10 ;  /* 0x000000050a057223 */ /* 0x000fe2000000000a */
[----:B--2---:R-:W1:Y:S03]  /*12a0*/  FCHK P1, R4, R7 ;  /* 0x0000000704007302 */ /* 0x004e660000020000 */
[----:B------:R-:W-:-:S04]  /*12b0*/  FFMA R10, R4, R5, RZ ;  /* 0x00000005040a7223 */ /* 0x000fc800000000ff */
[----:B0-----:R-:W-:-:S04]  /*12c0*/  FFMA R11, R10, -R7, R4 ;  /* 0x800000070a0b7223 */ /* 0x001fc80000000004 */
[----:B------:R-:W-:Y:S01]  /*12d0*/  FFMA R10, R5, R11, R10 ;  /* 0x0000000b050a7223 */ /* 0x000fe2000000000a */
[----:B-1----:R-:W-:Y:S06]  /*12e0*/  @!P1 BRA `(.L_x_46) ;  /* 0x00000000000c9947 */ /* 0x002fec0003800000 */
[----:B------:R-:W-:Y:S01]  /*12f0*/  IMAD.MOV.U32 R5, RZ, RZ, R7 ;  /* 0x000000ffff057224 */ /* 0x000fe200078e0007 */
[----:B------:R-:W-:-:S07]  /*1300*/  MOV R11, 0x1320 ;  /* 0x00001320000b7802 */ /* 0x000fce0000000f00 */
[----:B------:R-:W-:Y:S05]  /*1310*/  CALL.REL.NOINC `($__internal_2_$__cuda_sm3x_div_rn_noftz_f32_slowpath) ;  /* 0x0000001400d47944 */ /* 0x000fea0003c00000 */
.L_x_46:
[----:B------:R-:W-:Y:S05]  /*1320*/  BSYNC.RECONVERGENT B1 ;  /* 0x0000000000017941 */ /* 0x000fea0003800200 */
.L_x_45:
[----:B------:R-:W0:Y:S01]  /*1330*/  S2UR UR7, SR_CgaCtaId ;  /* 0x00000000000779c3 */ /* 0x000e220000008800 */
[----:B------:R-:W-:Y:S01]  /*1340*/  UMOV UR5, 0x400 ;  /* 0x0000040000057882 */ /* 0x000fe20000000000 */
[----:B------:R-:W1:Y:S01]  /*1350*/  MUFU.RCP R4, R7 ;  /* 0x0000000700047308 */ /* 0x000e620000001000 */
[----:B------:R-:W-:Y:S01]  /*1360*/  BSSY.RECONVERGENT B1, `(.L_x_47) ;  /* 0x0000011000017945 */ /* 0x000fe20003800200 */
[----:B-1----:R-:W-:-:S04]  /*1370*/  FFMA R5, R4, -R7, 1 ;  /* 0x3f80000004057423 */ /* 0x002fc80000000807 */
[----:B------:R-:W-:Y:S01]  /*1380*/  FFMA R4, R4, R5, R4 ;  /* 0x0000000504047223 */ /* 0x000fe20000000004 */
[----:B0-----:R-:W-:-:S06]  /*1390*/  ULEA UR5, UR7, UR5, 0x18 ;  /* 0x0000000507057291 */ /* 0x001fcc000f8ec0ff */
[----:B------:R-:W-:-:S05]  /*13a0*/  LEA R9, R9, UR5, 0x2 ;  /* 0x0000000509097c11 */ /* 0x000fca000f8e10ff */
[----:B------:R-:W-:Y:S04]  /*13b0*/  STS [R9], R10 ;  /* 0x0000000a09007388 */ /* 0x000fe80000000800 */
[----:B------:R-:W0:Y:S02]  /*13c0*/  LDS R14, [R8+0x4] ;  /* 0x00000400080e7984 */ /* 0x000e240000000800 */
[----:B0-----:R-:W0:Y:S01]  /*13d0*/  FCHK P1, R14, R7 ;  /* 0x000000070e007302 */ /* 0x001e220000020000 */
[----:B------:R-:W-:-:S04]  /*13e0*/  FFMA R5, R4, R14, RZ ;  /* 0x0000000e04057223 */ /* 0x000fc800000000ff */
[----:B------:R-:W-:-:S04]  /*13f0*/  FFMA R12, R5, -R7, R14 ;  /* 0x80000007050c7223 */ /* 0x000fc8000000000e */
[----:B------:R-:W-:Y:S01]  /*1400*/  FFMA R12, R4, R12, R5 ;  /* 0x0000000c040c7223 */ /* 0x000fe20000000005 */
[----:B0-----:R-:W-:Y:S06]  /*1410*/  @!P1 BRA `(.L_x_48) ;  /* 0x0000000000149947 */ /* 0x001fec0003800000 */
[----:B------:R-:W-:Y:S01]  /*1420*/  MOV R4, R14 ;  /* 0x0000000e00047202 */ /* 0x000fe20000000f00 */
[----:B------:R-:W-:Y:S01]  /*1430*/  IMAD.MOV.U32 R5, RZ, RZ, R7 ;  /* 0x000000ffff057224 */ /* 0x000fe200078e0007 */
[----:B------:R-:W-:-:S07]  /*1440*/  MOV R11, 0x1460 ;  /* 0x00001460000b7802 */ /* 0x000fce0000000f00 */
[----:B------:R-:W-:Y:S05]  /*1450*/  CALL.REL.NOINC `($__internal_2_$__cuda_sm3x_div_rn_noftz_f32_slowpath) ;  /* 0x0000001400847944 */ /* 0x000fea0003c00000 */
[----:B------:R-:W-:-:S07]  /*1460*/  MOV R12, R10 ;  /* 0x0000000a000c7202 */ /* 0x000fce0000000f00 */
.L_x_48:
[----:B------:R-:W-:Y:S05]  /*1470*/  BSYNC.RECONVERGENT B1 ;  /* 0x0000000000017941 */ /* 0x000fea0003800200 */
.L_x_47:
[----:B------:R-:W-:Y:S01]  /*1480*/  STS [R9+0x4], R12 ;  /* 0x0000040c09007388 */ /* 0x000fe20000000800 */
[----:B------:R-:W0:Y:S01]  /*1490*/  MUFU.RCP R4, R7 ;  /* 0x0000000700047308 */ /* 0x000e220000001000 */
[----:B------:R-:W-:Y:S02]  /*14a0*/  BSSY.RECONVERGENT B1, `(.L_x_49) ;  /* 0x000000d000017945 */ /* 0x000fe40003800200 */
[----:B------:R-:W1:Y:S01]  /*14b0*/  LDS R14, [R8+0x8] ;  /* 0x00000800080e7984 */ /* 0x000e620000000800 */
[----:B0-----:R-:W-:-:S04]  /*14c0*/  FFMA R5, R4, -R7, 1 ;  /* 0x3f80000004057423 */ /* 0x001fc80000000807 */
[----:B------:R-:W-:Y:S01]  /*14d0*/  FFMA R4, R4, R5, R4 ;  /* 0x0000000504047223 */ /* 0x000fe20000000004 */
[----:B-1----:R-:W0:Y:S03]  /*14e0*/  FCHK P1, R14, R7 ;  /* 0x000000070e007302 */ /* 0x002e260000020000 */
[----:B------:R-:W-:-:S04]  /*14f0*/  FFMA R5, R4, R14, RZ ;  /* 0x0000000e04057223 */ /* 0x000fc800000000ff */
[----:B------:R-:W-:-:S04]  /*1500*/  FFMA R10, R5, -R7, R14 ;  /* 0x80000007050a7223 */ /* 0x000fc8000000000e */
[----:B------:R-:W-:Y:S01]  /*1510*/  FFMA R10, R4, R10, R5 ;  /* 0x0000000a040a7223 */ /* 0x000fe20000000005 */
[----:B0-----:R-:W-:Y:S06]  /*1520*/  @!P1 BRA `(.L_x_50) ;  /* 0x0000000000109947 */ /* 0x001fec0003800000 */
[----:B------:R-:W-:Y:S01]  /*1530*/  IMAD.MOV.U32 R4, RZ, RZ, R14 ;  /* 0x000000ffff047224 */ /* 0x000fe200078e000e */
[----:B------:R-:W-:Y:S02]  /*1540*/  MOV R5, R7 ;  /* 0x0000000700057202 */ /* 0x000fe40000000f00 */
[----:B------:R-:W-:-:S07]  /*1550*/  MOV R11, 0x1570 ;  /* 0x00001570000b7802 */ /* 0x000fce0000000f00 */
[----:B------:R-:W-:Y:S05]  /*1560*/  CALL.REL.NOINC `($__internal_2_$__cuda_sm3x_div_rn_noftz_f32_slowpath) ;  /* 0x0000001400407944 */ /* 0x000fea0003c00000 */
.L_x_50:
[----:B------:R-:W-:Y:S05]  /*1570*/  BSYNC.RECONVERGENT B1 ;  /* 0x0000000000017941 */ /* 0x000fea0003800200 */
.L_x_49:
        /* <DEDUP_REMOVED lines=15> */
[----:B------:R-:W-:-:S07]  /*1670*/  IMAD.MOV.U32 R4, RZ, RZ, R10 ;  /* 0x000000ffff047224 */ /* 0x000fce00078e000a */
.L_x_52:
[----:B------:R-:W-:Y:S05]  /*1680*/  BSYNC.RECONVERGENT B1 ;  /* 0x0000000000017941 */ /* 0x000fea0003800200 */
.L_x_51:
[----:B------:R1:W-:Y:S01]  /*1690*/  STS [R9+0xc], R4 ;  /* 0x00000c0409007388 */ /* 0x0003e20000000800 */
[----:B------:R-:W-:Y:S05]  /*16a0*/  @P3 BRA `(.L_x_53) ;  /* 0xfffffff800d83947 */ /* 0x000fea000383ffff */
[----:B------:R-:W-:-:S07]  /*16b0*/  MOV R8, R23 ;  /* 0x0000001700087202 */ /* 0x000fce0000000f00 */
.L_x_44:
[----:B------:R-:W-:-:S13]  /*16c0*/  ISETP.NE.AND P1, PT, R2, RZ, PT ;  /* 0x000000ff0200720c */ /* 0x000fda0003f25270 */
[----:B------:R-:W-:Y:S05]  /*16d0*/  @!P1 BRA `(.L_x_35) ;  /* 0x0000000000f09947 */ /* 0x000fea0003800000 */
[----:B------:R-:W-:Y:S01]  /*16e0*/  LEA R6, R8, UR6, 0x2 ;  /* 0x0000000608067c11 */ /* 0x000fe2000f8e10ff */
[----:B-1----:R-:W1:Y:S01]  /*16f0*/  MUFU.RCP R4, R7 ;  /* 0x0000000700047308 */ /* 0x002e620000001000 */
[----:B------:R-:W-:Y:S01]  /*1700*/  BSSY.RECONVERGENT B1, `(.L_x_54) ;  /* 0x000000f000017945 */ /* 0x000fe20003800200 */
[----:B------:R-:W-:Y:S02]  /*1710*/  ISETP.NE.AND P3, PT, R2, 0x1, PT ;  /* 0x000000010200780c */ /* 0x000fe40003f65270 */
[----:B------:R-:W2:Y:S01]  /*1720*/  LDS R12, [R6] ;  /* 0x00000000060c7984 */ /* 0x000ea20000000800 */
[----:B-1----:R-:W-:-:S04]  /*1730*/  FFMA R5, R4, -R7, 1 ;  /* 0x3f80000004057423 */ /* 0x002fc80000000807 */
[----:B------:R-:W-:Y:S01]  /*1740*/  FFMA R4, R4, R5, R4 ;  /* 0x0000000504047223 */ /* 0x000fe20000000004 */
[----:B--2---:R-:W1:Y:S03]  /*1750*/  FCHK P1, R12, R7 ;  /* 0x000000070c007302 */ /* 0x004e660000020000 */
[----:B------:R-:W-:-:S04]  /*1760*/  FFMA R5, R4, R12, RZ ;  /* 0x0000000c04057223 */ /* 0x000fc800000000ff */
[----:B------:R-:W-:-:S04]  /*1770*/  FFMA R10, R5, -R7, R12 ;  /* 0x80000007050a7223 */ /* 0x000fc8000000000c */
[----:B------:R-:W-:Y:S01]  /*1780*/  FFMA R5, R4, R10, R5 ;  /* 0x0000000a04057223 */ /* 0x000fe20000000005 */
[----:B-1----:R-:W-:Y:S06]  /*1790*/  @!P1 BRA `(.L_x_55) ;  /* 0x0000000000149947 */ /* 0x002fec0003800000 */
[----:B------:R-:W-:Y:S01]  /*17a0*/  IMAD.MOV.U32 R4, RZ, RZ, R12 ;  /* 0x000000ffff047224 */ /* 0x000fe200078e000c */
[----:B------:R-:W-:Y:S02]  /*17b0*/  MOV R5, R7 ;  /* 0x0000000700057202 */ /* 0x000fe40000000f00 */
[----:B0-----:R-:W-:-:S07]  /*17c0*/  MOV R11, 0x17e0 ;  /* 0x000017e0000b7802 */ /* 0x001fce0000000f00 */
[----:B------:R-:W-:Y:S05]  /*17d0*/  CALL.REL.NOINC `($__internal_2_$__cuda_sm3x_div_rn_noftz_f32_slowpath) ;  /* 0x0000001000a47944 */ /* 0x000fea0003c00000 */
[----:B------:R-:W-:-:S07]  /*17e0*/  IMAD.MOV.U32 R5, RZ, RZ, R10 ;  /* 0x000000ffff057224 */ /* 0x000fce00078e000a */
.L_x_55:
[----:B------:R-:W-:Y:S05]  /*17f0*/  BSYNC.RECONVERGENT B1 ;  /* 0x0000000000017941 */ /* 0x000fea0003800200 */
.L_x_54:
[----:B------:R-:W1:Y:S01]  /*1800*/  S2UR UR7, SR_CgaCtaId ;  /* 0x00000000000779c3 */ /* 0x000e620000008800 */
[----:B------:R-:W-:Y:S02]  /*1810*/  UMOV UR5, 0x400 ;  /* 0x0000040000057882 */ /* 0x000fe40000000000 */
[----:B-1----:R-:W-:-:S06]  /*1820*/  ULEA UR5, UR7, UR5, 0x18 ;  /* 0x0000000507057291 */ /* 0x002fcc000f8ec0ff */
[----:B------:R-:W-:-:S05]  /*1830*/  LEA R8, R8, UR5, 0x2 ;  /* 0x0000000508087c11 */ /* 0x000fca000f8e10ff */
[----:B------:R2:W-:Y:S01]  /*1840*/  STS [R8], R5 ;  /* 0x0000000508007388 */ /* 0x0005e20000000800 */
[----:B------:R-:W-:Y:S05]  /*1850*/  @!P3 BRA `(.L_x_35) ;  /* 0x000000000090b947 */ /* 0x000fea0003800000 */
[----:B------:R-:W1:Y:S01]  /*1860*/  LDS R12, [R6+0x4] ;  /* 0x00000400060c7984 */ /* 0x000e620000000800 */
[----:B------:R-:W2:Y:S01]  /*1870*/  MUFU.RCP R4, R7 ;  /* 0x0000000700047308 */ /* 0x000ea20000001000 */
[----:B------:R-:W-:Y:S01]  /*1880*/  BSSY.RECONVERGENT B1, `(.L_x_56) ;  /* 0x000000e000017945 */ /* 0x000fe20003800200 */
[----:B------:R-:W-:Y:S01]  /*1890*/  ISETP.NE.AND P3, PT, R2, 0x2, PT ;  /* 0x000000020200780c */ /* 0x000fe20003f65270 */
[----:B--2---:R-:W-:-:S04]  /*18a0*/  FFMA R5, R4, -R7, 1 ;  /* 0x3f80000004057423 */ /* 0x004fc80000000807 */
[----:B------:R-:W-:Y:S01]  /*18b0*/  FFMA R4, R4, R5, R4 ;  /* 0x0000000504047223 */ /* 0x000fe20000000004 */
[----:B-1----:R-:W1:Y:S03]  /*18c0*/  FCHK P1, R12, R7 ;  /* 0x000000070c007302 */ /* 0x002e660000020000 */
[----:B------:R-:W-:-:S04]  /*18d0*/  FFMA R5, R4, R12, RZ ;  /* 0x0000000c04057223 */ /* 0x000fc800000000ff */
[----:B------:R-:W-:-:S04]  /*18e0*/  FFMA R10, R5, -R7, R12 ;  /* 0x80000007050a7223 */ /* 0x000fc8000000000c */
[----:B------:R-:W-:Y:S01]  /*18f0*/  FFMA R5, R4, R10, R5 ;  /* 0x0000000a04057223 */ /* 0x000fe20000000005 */
[----:B-1----:R-:W-:Y:S06]  /*1900*/  @!P1 BRA `(.L_x_57) ;  /* 0x0000000000149947 */ /* 0x002fec0003800000 */
[----:B------:R-:W-:Y:S01]  /*1910*/  MOV R4, R12 ;  /* 0x0000000c00047202 */ /* 0x000fe20000000f00 */
[----:B------:R-:W-:Y:S01]  /*1920*/  IMAD.MOV.U32 R5, RZ, RZ, R7 ;  /* 0x000000ffff057224 */ /* 0x000fe200078e0007 */
[----:B0-----:R-:W-:-:S07]  /*1930*/  MOV R11, 0x1950 ;  /* 0x00001950000b7802 */ /* 0x001fce0000000f00 */
[----:B------:R-:W-:Y:S05]  /*1940*/  CALL.REL.NOINC `($__internal_2_$__cuda_sm3x_div_rn_noftz_f32_slowpath) ;  /* 0x0000001000487944 */ /* 0x000fea0003c00000 */
[----:B------:R-:W-:-:S07]  /*1950*/  MOV R5, R10 ;  /* 0x0000000a00057202 */ /* 0x000fce0000000f00 */
.L_x_57:
[----:B------:R-:W-:Y:S05]  /*1960*/  BSYNC.RECONVERGENT B1 ;  /* 0x0000000000017941 */ /* 0x000fea0003800200 */
.L_x_56:
[----:B------:R3:W-:Y:S01]  /*1970*/  STS [R8+0x4], R5 ;  /* 0x0000040508007388 */ /* 0x0007e20000000800 */
[----:B------:R-:W-:Y:S05]  /*1980*/  @!P3 BRA `(.L_x_35) ;  /* 0x000000000044b947 */ /* 0x000fea0003800000 */
[----:B------:R-:W1:Y:S01]  /*1990*/  LDS R6, [R6+0x8] ;  /* 0x0000080006067984 */ /* 0x000e620000000800 */
[----:B------:R-:W3:Y:S01]  /*19a0*/  MUFU.RCP R4, R7 ;  /* 0x0000000700047308 */ /* 0x000ee20000001000 */
[----:B------:R-:W-:Y:S01]  /*19b0*/  BSSY.RECONVERGENT B1, `(.L_x_58) ;  /* 0x000000d000017945 */ /* 0x000fe20003800200 */
[----:B---3--:R-:W-:-:S04]  /*19c0*/  FFMA R5, R4, -R7, 1 ;  /* 0x3f80000004057423 */ /* 0x008fc80000000807 */
[----:B------:R-:W-:Y:S02]  /*19d0*/  FFMA R4, R4, R5, R4 ;  /* 0x0000000504047223 */ /* 0x000fe40000000004 */
[----:B-1----:R-:W1:Y:S02]  /*19e0*/  FCHK P1, R6, R7 ;  /* 0x0000000706007302 */ /* 0x002e640000020000 */
        /* <DEDUP_REMOVED lines=9> */
.L_x_59:
[----:B------:R-:W-:Y:S05]  /*1a80*/  BSYNC.RECONVERGENT B1 ;  /* 0x0000000000017941 */ /* 0x000fea0003800200 */
.L_x_58:
[----:B------:R4:W-:Y:S02]  /*1a90*/  STS [R8+0x8], R5 ;  /* 0x0000080508007388 */ /* 0x0009e40000000800 */
.L_x_35:
[----:B------:R-:W-:Y:S05]  /*1aa0*/  BSYNC.RECONVERGENT B0 ;  /* 0x0000000000007941 */ /* 0x000fea0003800200 */
.L_x_34:
[----:B------:R-:W-:Y:S06]  /*1ab0*/  BAR.SYNC.DEFER_BLOCKING 0x0 ;  /* 0x0000000000007b1d */ /* 0x000fec0000010000 */
[----:B------:R-:W-:Y:S05]  /*1ac0*/  BRA.U UP1, `(.L_x_60) ;  /* 0xffffffe901407547 */ /* 0x000fea000b83ffff */
[----:B------:R-:W-:-:S13]  /*1ad0*/  ISETP.NE.AND P0, PT, R22, RZ, PT ;  /* 0x000000ff1600720c */ /* 0x000fda0003f05270 */
[----:B------:R-:W-:Y:S05]  /*1ae0*/  @P0 EXIT ;  /* 0x000000000000094d */ /* 0x000fea0003800000 */
[----:B--234-:R-:W2:Y:S01]  /*1af0*/  LDC R5, c[0x0][0x390] ;  /* 0x0000e400ff057b82 */ /* 0x01cea20000000800 */
[----:B------:R-:W-:Y:S01]  /*1b00*/  HFMA2 R12, -RZ, RZ, 0, 0 ;  /* 0x00000000ff0c7431 */ /* 0x000fe200000001ff */
[----:B--2---:R-:W-:-:S13]  /*1b10*/  ISETP.GE.AND P0, PT, R5, 0x1, PT ;  /* 0x000000010500780c */ /* 0x004fda0003f06270 */
[----:B------:R-:W-:Y:S05]  /*1b20*/  @!P0 BRA `(.L_x_61) ;  /* 0x0000000800988947 */ /* 0x000fea0003800000 */
[----:B------:R-:W2:Y:S01]  /*1b30*/  LDCU.64 UR6, c[0x0][0x380] ;  /* 0x00007000ff0677ac */ /* 0x000ea20008000a00 */
[----:B------:R-:W-:Y:S01]  /*1b40*/  IMAD.MOV.U32 R14, RZ, RZ, -0x1 ;  /* 0xffffffffff0e7424 */ /* 0x000fe200078e00ff */
[----:B------:R-:W-:Y:S02]  /*1b50*/  LOP3.LUT R25, R25, 0x1f0, RZ, 0xc0, !PT ;  /* 0x000001f019197812 */ /* 0x000fe400078ec0ff */
[----:B------:R-:W-:Y:S01]  /*1b60*/  MOV R12, RZ ;  /* 0x000000ff000c7202 */ /* 0x000fe20000000f00 */
[----:B------:R-:W-:Y:S01]  /*1b70*/  UMOV UR4, URZ ;  /* 0x000000ff00047c82 */ /* 0x000fe20008000000 */
[----:B------:R-:W-:Y:S01]  /*1b80*/  VIADDMNMX.U32 R14, R5, R14, 0xff, PT ;  /* 0x000000ff050e7446 */ /* 0x000fe2000380000e */
[----:B------:R-:W-:-:S03]  /*1b90*/  IMAD.MOV R13, RZ, RZ, -R25 ;  /* 0x000000ffff0d7224 */ /* 0x000fc600078e0a19 */
[----:B------:R-:W-:Y:S01]  /*1ba0*/  IADD3 R14, PT, PT, R14, 0x1, RZ ;  /* 0x000000010e0e7810 */ /* 0x000fe20007ffe0ff */
[----:B--2---:R-:W-:-:S04]  /*1bb0*/  UIADD3 UR6, UP0, UPT, UR6, 0x20, URZ ;  /* 0x0000002006067890 */ /* 0x004fc8000ff1e0ff */
[----:B------:R-:W-:-:S12]  /*1bc0*/  UIADD3.X UR7, UPT, UPT, URZ, UR7, URZ, UP0, !UPT ;  /* 0x00000007ff077290 */ /* 0x000fd800087fe4ff */
.L_x_67:
[----:B------:R-:W2:Y:S01]  /*1bd0*/  LDCU UR5, c[0x0][0x390] ;  /* 0x00007200ff0577ac */ /* 0x000ea20008000800 */
[----:B0-----:R-:W-:Y:S01]  /*1be0*/  IMAD.MOV.U32 R11, RZ, RZ, RZ ;  /* 0x000000ffff0b7224 */ /* 0x001fe200078e00ff */
[----:B------:R-:W-:Y:S01]  /*1bf0*/  MOV R15, RZ ;  /* 0x000000ff000f7202 */ /* 0x000fe20000000f00 */
[----:B--2---:R-:W-:Y:S02]  /*1c00*/  UISETP.GE.U32.AND UP0, UPT, UR5, 0x10, UPT ;  /* 0x000000100500788c */ /* 0x004fe4000bf06070 */
[----:B------:R-:W-:-:S07]  /*1c10*/  UIMAD UR9, UR4, UR5, URZ ;  /* 0x00000005040972a4 */ /* 0x000fce000f8e02ff */
[----:B------:R-:W-:Y:S05]  /*1c20*/  BRA.U !UP0, `(.L_x_62) ;  /* 0x0000000108e07547 */ /* 0x000fea000b800000 */
[----:B------:R-:W0:Y:S01]  /*1c30*/  S2UR UR8, SR_CgaCtaId ;  /* 0x00000000000879c3 */ /* 0x000e220000008800 */
[----:B------:R-:W-:Y:S01]  /*1c40*/  UIMAD.WIDE.U32 UR10, UR9, 0x4, UR6 ;  /* 0x00000004090a78a5 */ /* 0x000fe2000f8e0006 */
[----:B------:R-:W-:Y:S01]  /*1c50*/  HFMA2 R11, -RZ, RZ, 0, 0 ;  /* 0x00000000ff0b7431 */ /* 0x000fe200000001ff */
[----:B------:R-:W-:Y:S01]  /*1c60*/  UMOV UR5, 0x400 ;  /* 0x0000040000057882 */ /* 0x000fe20000000000 */
[----:B------:R-:W-:-:S03]  /*1c70*/  MOV R15, R13 ;  /* 0x0000000d000f7202 */ /* 0x000fc60000000f00 */
[----:B-1----:R-:W-:Y:S01]  /*1c80*/  IMAD.U32 R4, RZ, RZ, UR10 ;  /* 0x0000000aff047e24 */ /* 0x002fe2000f8e00ff */
[----:B------:R-:W-:Y:S01]  /*1c90*/  MOV R7, UR11 ;  /* 0x0000000b00077c02 */ /* 0x000fe20008000f00 */
[----:B------:R-:W-:Y:S01]  /*1ca0*/  IMAD.U32 R6, RZ, RZ, UR10 ;  /* 0x0000000aff067e24 */ /* 0x000fe2000f8e00ff */
[----:B------:R-:W-:Y:S02]  /*1cb0*/  MOV R5, UR11 ;  /* 0x0000000b00057c02 */ /* 0x000fe40008000f00 */
[----:B------:R-:W-:Y:S01]  /*1cc0*/  MOV R30, R4 ;  /* 0x00000004001e7202 */ /* 0x000fe20000000f00 */
[----:B------:R-:W-:Y:S01]  /*1cd0*/  IMAD.MOV.U32 R31, RZ, RZ, R7 ;  /* 0x000000ffff1f7224 */ /* 0x000fe200078e0007 */
[----:B0-----:R-:W-:-:S04]  /*1ce0*/  ULEA UR5, UR8, UR5, 0x18 ;  /* 0x0000000508057291 */ /* 0x001fc8000f8ec0ff */
[----:B------:R-:W-:-:S12]  /*1cf0*/  UIADD3 UR5, UPT, UPT, UR5, 0x20, URZ ;  /* 0x0000002005057890 */ /* 0x000fd8000fffe0ff */
.L_x_63:
[----:B------:R-:W2:Y:S04]  /*1d00*/  LDG.E R8, desc[UR12][R30.64+-0x20] ;  /* 0xffffe00c1e087981 */ /* 0x000ea8000c1e1900 */
[----:B------:R-:W3:Y:S04]  /*1d10*/  LDG.E R9, desc[UR12][R30.64+-0x1c] ;  /* 0xffffe40c1e097981 */ /* 0x000ee8000c1e1900 */
[----:B------:R-:W4:Y:S04]  /*1d20*/  LDG.E R10, desc[UR12][R30.64+-0x18] ;  /* 0xffffe80c1e0a7981 */ /* 0x000f28000c1e1900 */
[----:B------:R-:W5:Y:S04]  /*1d30*/  LDG.E R16, desc[UR12][R30.64+-0x14] ;  /* 0xffffec0c1e107981 */ /* 0x000f68000c1e1900 */
[----:B------:R-:W5:Y:S04]  /*1d40*/  LDG.E R27, desc[UR12][R30.64+-0x10] ;  /* 0xfffff00c1e1b7981 */ /* 0x000f68000c1e1900 */
[----:B------:R-:W5:Y:S04]  /*1d50*/  LDG.E R24, desc[UR12][R30.64+-0xc] ;  /* 0xfffff40c1e187981 */ /* 0x000f68000c1e1900 */
[----:B------:R-:W2:Y:S04]  /*1d60*/  LDS.128 R4, [UR5+-0x20] ;  /* 0xffffe005ff047984 */ /* 0x000ea80008000c00 */
[----:B------:R-:W5:Y:S04]  /*1d70*/  LDG.E R29, desc[UR12][R30.64+-0x8] ;  /* 0xfffff80c1e1d7981 */ /* 0x000f68000c1e1900 */
[----:B------:R-:W5:Y:S04]  /*1d80*/  LDG.E R26, desc[UR12][R30.64+-0x4] ;  /* 0xfffffc0c1e1a7981 */ /* 0x000f68000c1e1900 */
        /* <DEDUP_REMOVED lines=8> */
[----:B------:R-:W0:Y:S02]  /*1e10*/  LDS.128 R8, [UR5+-0x10] ;  /* 0xfffff005ff087984 */ /* 0x000e240008000c00 */
[----:B-----5:R-:W-:Y:S02]  /*1e20*/  FFMA R4, R16, R7, R5 ;  /* 0x0000000710047223 */ /* 0x020fe40000000005 */
[----:B------:R-:W2:Y:S02]  /*1e30*/  LDG.E R16, desc[UR12][R30.64+0xc] ;  /* 0x00000c0c1e107981 */ /* 0x000ea4000c1e1900 */
[----:B0-----:R-:W-:-:S04]  /*1e40*/  FFMA R27, R27, R8, R4 ;  /* 0x000000081b1b7223 */ /* 0x001fc80000000004 */
[----:B------:R-:W-:Y:S02]  /*1e50*/  FFMA R4, R24, R9, R27 ;  /* 0x0000000918047223 */ /* 0x000fe4000000001b */
[----:B------:R-:W3:Y:S04]  /*1e60*/  LDG.E R27, desc[UR12][R30.64+0x18] ;  /* 0x0000180c1e1b7981 */ /* 0x000ee8000c1e1900 */
[----:B------:R0:W4:Y:S01]  /*1e70*/  LDG.E R24, desc[UR12][R30.64+0x1c] ;  /* 0x00001c0c1e187981 */ /* 0x000122000c1e1900 */
[----:B------:R-:W-:-:S03]  /*1e80*/  FFMA R29, R29, R10, R4 ;  /* 0x0000000a1d1d7223 */ /* 0x000fc60000000004 */
[----:B------:R-:W1:Y:S01]  /*1e90*/  LDS.128 R4, [UR5] ;  /* 0x00000005ff047984 */ /* 0x000e620008000c00 */
[----:B------:R-:W-:-:S03]  /*1ea0*/  FFMA R26, R26, R11, R29 ;  /* 0x0000000b1a1a7223 */ /* 0x000fc6000000001d */
[----:B------:R-:W5:Y:S01]  /*1eb0*/  LDS.128 R8, [UR5+0x10] ;  /* 0x00001005ff087984 */ /* 0x000f620008000c00 */
[----:B------:R-:W-:-:S05]  /*1ec0*/  VIADD R15, R15, 0x10 ;  /* 0x000000100f0f7836 */ /* 0x000fca0000000000 */
[----:B------:R-:W-:Y:S01]  /*1ed0*/  ISETP.NE.AND P0, PT, R15, RZ, PT ;  /* 0x000000ff0f00720c */ /* 0x000fe20003f05270 */
[----:B------:R-:W-:Y:S01]  /*1ee0*/  UIADD3 UR5, UPT, UPT, UR5, 0x40, URZ ;  /* 0x0000004005057890 */ /* 0x000fe2000fffe0ff */
[----:B0-----:R-:W-:Y:S01]  /*1ef0*/  IADD3 R30, P1, PT, R30, 0x40, RZ ;  /* 0x000000401e1e7810 */ /* 0x001fe20007f3e0ff */
[----:B-1----:R-:W-:-:S04]  /*1f00*/  FFMA R23, R23, R4, R26 ;  /* 0x0000000417177223 */ /* 0x002fc8000000001a */
[----:B------:R-:W-:-:S04]  /*1f10*/  FFMA R22, R22, R5, R23 ;  /* 0x0000000516167223 */ /* 0x000fc80000000017 */
[----:B------:R-:W-:Y:S01]  /*1f20*/  FFMA R17, R17, R6, R22 ;  /* 0x0000000611117223 */ /* 0x000fe20000000016 */
[----:B------:R-:W-:-:S03]  /*1f30*/  IADD3.X R31, PT, PT, RZ, R31, RZ, P1, !PT ;  /* 0x0000001fff1f7210 */ /* 0x000fc60000ffe4ff */
[----:B--2---:R-:W-:-:S04]  /*1f40*/  FFMA R16, R16, R7, R17 ;  /* 0x0000000710107223 */ /* 0x004fc80000000011 */
[----:B-----5:R-:W-:-:S04]  /*1f50*/  FFMA R19, R19, R8, R16 ;  /* 0x0000000813137223 */ /* 0x020fc80000000010 */
[----:B------:R-:W-:-:S04]  /*1f60*/  FFMA R18, R18, R9, R19 ;  /* 0x0000000912127223 */ /* 0x000fc80000000013 */
[----:B---3--:R-:W-:-:S04]  /*1f70*/  FFMA R27, R27, R10, R18 ;  /* 0x0000000a1b1b7223 */ /* 0x008fc80000000012 */
[----:B----4-:R-:W-:Y:S01]  /*1f80*/  FFMA R11, R24, R11, R27 ;  /* 0x0000000b180b7223 */ /* 0x010fe2000000001b */
[----:B------:R-:W-:Y:S06]  /*1f90*/  @P0 BRA `(.L_x_63) ;  /* 0xfffffffc00580947 */ /* 0x000fec000383ffff */
[----:B------:R-:W-:-:S07]  /*1fa0*/  MOV R15, R25 ;  /* 0x00000019000f7202 */ /* 0x000fce0000000f00 */
.L_x_62:
[----:B------:R-:W-:-:S13]  /*1fb0*/  ISETP.NE.AND P0, PT, R21, RZ, PT ;  /* 0x000000ff1500720c */ /* 0x000fda0003f05270 */
[----:B------:R-:W-:Y:S05]  /*1fc0*/  @!P0 BRA `(.L_x_64) ;  /* 0x00000004004c8947 */ /* 0x000fea0003800000 */
[----:B------:R-:W-:Y:S02]  /*1fd0*/  ISETP.GE.U32.AND P0, PT, R3, 0x7, PT ;  /* 0x000000070300780c */ /* 0x000fe40003f06070 */
[----:B------:R-:W-:-:S11]  /*1fe0*/  ISETP.NE.AND P1, PT, R0, RZ, PT ;  /* 0x000000ff0000720c */ /* 0x000fd60003f25270 */
[----:B------:R-:W-:Y:S05]  /*1ff0*/  @!P0 BRA `(.L_x_65) ;  /* 0x00000000007c8947 */ /* 0x000fea0003800000 */
[----:B-1----:R-:W0:Y:S01]  /*2000*/  LDC.64 R8, c[0x0][0x380] ;  /* 0x0000e000ff087b82 */ /* 0x002e220000000a00 */
[----:B------:R-:W-:-:S07]  /*2010*/  VIADD R5, R15, UR9 ;  /* 0x000000090f057c36 */ /* 0x000fce0008000000 */
[----:B------:R-:W1:Y:S01]  /*2020*/  LDC.64 R16, c[0x0][0x380] ;  /* 0x0000e000ff107b82 */ /* 0x000e620000000a00 */
[----:B0-----:R-:W-:-:S06]  /*2030*/  IMAD.WIDE.U32 R8, R5, 0x4, R8 ;  /* 0x0000000405087825 */ /* 0x001fcc00078e0008 */
[----:B------:R-:W2:Y:S01]  /*2040*/  LDG.E R8, desc[UR12][R8.64] ;  /* 0x0000000c08087981 */ /* 0x000ea2000c1e1900 */
[----:B------:R-:W-:-:S04]  /*2050*/  IADD3 R4, P0, PT, R15, UR9, RZ ;  /* 0x000000090f047c10 */ /* 0x000fc8000ff1e0ff */
[----:B------:R-:W-:Y:S02]  /*2060*/  IADD3.X R5, PT, PT, RZ, RZ, RZ, P0, !PT ;  /* 0x000000ffff057210 */ /* 0x000fe400007fe4ff */
[----:B-1----:R-:W-:-:S04]  /*2070*/  LEA R16, P0, R4, R16, 0x2 ;  /* 0x0000001004107211 */ /* 0x002fc800078010ff */
[----:B------:R-:W-:-:S05]  /*2080*/  LEA.HI.X R17, R4, R17, R5, 0x2, P0 ;  /* 0x0000001104117211 */ /* 0x000fca00000f1405 */
[----:B------:R-:W3:Y:S04]  /*2090*/  LDG.E R18, desc[UR12][R16.64+0x4] ;  /* 0x0000040c10127981 */ /* 0x000ee8000c1e1900 */
[----:B------:R-:W4:Y:S04]  /*20a0*/  LDG.E R27, desc[UR12][R16.64+0x8] ;  /* 0x0000080c101b7981 */ /* 0x000f28000c1e1900 */
[----:B------:R-:W5:Y:S04]  /*20b0*/  LDG.E R24, desc[UR12][R16.64+0xc] ;  /* 0x00000c0c10187981 */ /* 0x000f68000c1e1900 */
[----:B------:R-:W5:Y:S04]  /*20c0*/  LDG.E R23, desc[UR12][R16.64+0x10] ;  /* 0x0000100c10177981 */ /* 0x000f68000c1e1900 */
[----:B------:R-:W5:Y:S04]  /*20d0*/  LDG.E R22, desc[UR12][R16.64+0x14] ;  /* 0x0000140c10167981 */ /* 0x000f68000c1e1900 */
[----:B------:R-:W5:Y:S04]  /*20e0*/  LDG.E R19, desc[UR12][R16.64+0x18] ;  /* 0x0000180c10137981 */ /* 0x000f68000c1e1900 */
[----:B------:R-:W5:Y:S01]  /*20f0*/  LDG.E R26, desc[UR12][R16.64+0x1c] ;  /* 0x00001c0c101a7981 */ /* 0x000f62000c1e1900 */
[----:B------:R-:W-:Y:S01]  /*2100*/  MOV R4, 0x400 ;  /* 0x0000040000047802 */ /* 0x000fe20000000f00 */
[----:B------:R-:W0:Y:S03]  /*2110*/  S2R R5, SR_CgaCtaId ;  /* 0x0000000000057919 */ /* 0x000e260000008800 */
[----:B0-----:R-:W-:-:S04]  /*2120*/  LEA R4, R5, R4, 0x18 ;  /* 0x0000000405047211 */ /* 0x001fc800078ec0ff */
[C---:B------:R-:W-:Y:S01]  /*2130*/  LEA R28, R15.reuse, R4, 0x2 ;  /* 0x000000040f1c7211 */ /* 0x040fe200078e10ff */
[----:B------:R-:W-:-:S04]  /*2140*/  VIADD R15, R15, 0x8 ;  /* 0x000000080f0f7836 */ /* 0x000fc80000000000 */
[----:B------:R-:W2:Y:S02]  /*2150*/  LDS.128 R4, [R28] ;  /* 0x000000001c047984 */ /* 0x000ea40000000c00 */
[----:B--2---:R-:W-:Y:S02]  /*2160*/  FFMA R29, R8, R4, R11 ;  /* 0x00000004081d7223 */ /* 0x004fe4000000000b */
[----:B------:R-:W0:Y:S02]  /*2170*/  LDS.128 R8, [R28+0x10] ;  /* 0x000010001c087984 */ /* 0x000e240000000c00 */
[----:B---3--:R-:W-:-:S04]  /*2180*/  FFMA R18, R18, R5, R29 ;  /* 0x0000000512127223 */ /* 0x008fc8000000001d */
[----:B----4-:R-:W-:-:S04]  /*2190*/  FFMA R27, R27, R6, R18 ;  /* 0x000000061b1b7223 */ /* 0x010fc80000000012 */
[----:B-----5:R-:W-:-:S04]  /*21a0*/  FFMA R24, R24, R7, R27 ;  /* 0x0000000718187223 */ /* 0x020fc8000000001b */
[----:B0-----:R-:W-:-:S04]  /*21b0*/  FFMA R23, R23, R8, R24 ;  /* 0x0000000817177223 */ /* 0x001fc80000000018 */
[----:B------:R-:W-:-:S04]  /*21c0*/  FFMA R22, R22, R9, R23 ;  /* 0x0000000916167223 */ /* 0x000fc80000000017 */
[----:B------:R-:W-:-:S04]  /*21d0*/  FFMA R19, R19, R10, R22 ;  /* 0x0000000a13137223 */ /* 0x000fc80000000016 */
[----:B------:R-:W-:-:S07]  /*21e0*/  FFMA R11, R26, R11, R19 ;  /* 0x0000000b1a0b7223 */ /* 0x000fce0000000013 */
.L_x_65:
[----:B------:R-:W-:Y:S05]  /*21f0*/  @!P1 BRA `(.L_x_64) ;  /* 0x0000000000c09947 */ /* 0x000fea0003800000 */
[----:B------:R-:W-:Y:S02]  /*2200*/  ISETP.GE.U32.AND P0, PT, R20, 0x3, PT ;  /* 0x000000031400780c */ /* 0x000fe40003f06070 */
[----:B------:R-:W-:-:S11]  /*2210*/  ISETP.NE.AND P1, PT, R2, RZ, PT ;  /* 0x000000ff0200720c */ /* 0x000fd60003f25270 */
[----:B------:R-:W-:Y:S05]  /*2220*/  @!P0 BRA `(.L_x_66) ;  /* 0x0000000000588947 */ /* 0x000fea0003800000 */
[----:B-1----:R-:W0:Y:S01]  /*2230*/  LDC.64 R4, c[0x0][0x380] ;  /* 0x0000e000ff047b82 */ /* 0x002e220000000a00 */
[C---:B------:R-:W-:Y:S02]  /*2240*/  IADD3 R17, PT, PT, R15.reuse, UR9, RZ ;  /* 0x000000090f117c10 */ /* 0x040fe4000fffe0ff */
[----:B------:R-:W-:-:S04]  /*2250*/  IADD3 R6, P0, PT, R15, UR9, RZ ;  /* 0x000000090f067c10 */ /* 0x000fc8000ff1e0ff */
[----:B------:R-:W-:Y:S01]  /*2260*/  IADD3.X R7, PT, PT, RZ, RZ, RZ, P0, !PT ;  /* 0x000000ffff077210 */ /* 0x000fe200007fe4ff */
[----:B------:R-:W1:Y:S01]  /*2270*/  LDC.64 R8, c[0x0][0x380] ;  /* 0x0000e000ff087b82 */ /* 0x000e620000000a00 */
[----:B0-----:R-:W-:-:S06]  /*2280*/  IMAD.WIDE.U32 R16, R17, 0x4, R4 ;  /* 0x0000000411107825 */ /* 0x001fcc00078e0004 */
[----:B------:R-:W2:Y:S01]  /*2290*/  LDG.E R16, desc[UR12][R16.64] ;  /* 0x0000000c10107981 */ /* 0x000ea2000c1e1900 */
[----:B-1----:R-:W-:-:S04]  /*22a0*/  LEA R8, P0, R6, R8, 0x2 ;  /* 0x0000000806087211 */ /* 0x002fc800078010ff */
[----:B------:R-:W-:-:S05]  /*22b0*/  LEA.HI.X R9, R6, R9, R7, 0x2, P0 ;  /* 0x0000000906097211 */ /* 0x000fca00000f1407 */
[----:B------:R-:W3:Y:S04]  /*22c0*/  LDG.E R19, desc[UR12][R8.64+0x4] ;  /* 0x0000040c08137981 */ /* 0x000ee8000c1e1900 */
[----:B------:R-:W4:Y:S04]  /*22d0*/  LDG.E R18, desc[UR12][R8.64+0x8] ;  /* 0x0000080c08127981 */ /* 0x000f28000c1e1900 */
[----:B------:R-:W5:Y:S01]  /*22e0*/  LDG.E R23, desc[UR12][R8.64+0xc] ;  /* 0x00000c0c08177981 */ /* 0x000f62000c1e1900 */
[----:B------:R-:W0:Y:S01]  /*22f0*/  S2R R5, SR_CgaCtaId ;  /* 0x0000000000057919 */ /* 0x000e220000008800 */
[----:B------:R-:W-:-:S04]  /*2300*/  MOV R4, 0x400 ;  /* 0x0000040000047802 */ /* 0x000fc80000000f00 */
[----:B0-----:R-:W-:-:S05]  /*2310*/  LEA R4, R5, R4, 0x18 ;  /* 0x0000000405047211 */ /* 0x001fca00078ec0ff */
[----:B------:R-:W-:-:S06]  /*2320*/  IMAD R4, R15, 0x4, R4 ;  /* 0x000000040f047824 */ /* 0x000fcc00078e0204 */
[----:B------:R-:W2:Y:S01]  /*2330*/  LDS.128 R4, [R4] ;  /* 0x0000000004047984 */ /* 0x000ea20000000c00 */
[----:B------:R-:W-:Y:S01]  /*2340*/  IADD3 R15, PT, PT, R15, 0x4, RZ ;  /* 0x000000040f0f7810 */ /* 0x000fe20007ffe0ff */
[----:B--2---:R-:W-:-:S04]  /*2350*/  FFMA R10, R16, R4, R11 ;  /* 0x00000004100a7223 */ /* 0x004fc8000000000b */
[----:B---3--:R-:W-:-:S04]  /*2360*/  FFMA R5, R19, R5, R10 ;  /* 0x0000000513057223 */ /* 0x008fc8000000000a */
[----:B----4-:R-:W-:-:S04]  /*2370*/  FFMA R6, R18, R6, R5 ;  /* 0x0000000612067223 */ /* 0x010fc80000000005 */
[----:B-----5:R-:W-:-:S07]  /*2380*/  FFMA R11, R23, R7, R6 ;  /* 0x00000007170b7223 */ /* 0x020fce0000000006 */
.L_x_66:
[----:B------:R-:W-:Y:S05]  /*2390*/  @!P1 BRA `(.L_x_64) ;  /* 0x0000000000589947 */ /* 0x000fea0003800000 */
[----:B-1----:R-:W0:Y:S01]  /*23a0*/  LDC.64 R8, c[0x0][0x380] ;  /* 0x0000e000ff087b82 */ /* 0x002e220000000a00 */
[----:B------:R-:W-:-:S05]  /*23b0*/  IADD3 R5, PT, PT, R15, UR9, RZ ;  /* 0x000000090f057c10 */ /* 0x000fca000fffe0ff */
[----:B0-----:R-:W-:-:S06]  /*23c0*/  IMAD.WIDE.U32 R8, R5, 0x4, R8 ;  /* 0x0000000405087825 */ /* 0x001fcc00078e0008 */
[----:B------:R-:W2:Y:S01]  /*23d0*/  LDG.E R8, desc[UR12][R8.64] ;  /* 0x0000000c08087981 */ /* 0x000ea2000c1e1900 */
[----:B------:R-:W-:Y:S02]  /*23e0*/  MOV R4, 0x400 ;  /* 0x0000040000047802 */ /* 0x000fe40000000f00 */
[----:B------:R-:W-:Y:S01]  /*23f0*/  ISETP.NE.AND P0, PT, R2, 0x1, PT ;  /* 0x000000010200780c */ /* 0x000fe20003f05270 */
[----:B------:R-:W0:Y:S02]  /*2400*/  S2R R5, SR_CgaCtaId ;  /* 0x0000000000057919 */ /* 0x000e240000008800 */
[----:B0-----:R-:W-:-:S05]  /*2410*/  LEA R4, R5, R4, 0x18 ;  /* 0x0000000405047211 */ /* 0x001fca00078ec0ff */
[----:B------:R-:W-:-:S06]  /*2420*/  IMAD R4, R15, 0x4, R4 ;  /* 0x000000040f047824 */ /* 0x000fcc00078e0204 */
[----:B------:R-:W2:Y:S02]  /*2430*/  LDS.128 R4, [R4] ;  /* 0x0000000004047984 */ /* 0x000ea40000000c00 */
[----:B--2---:R-:W-:Y:S01]  /*2440*/  FFMA R11, R8, R4, R11 ;  /* 0x00000004080b7223 */ /* 0x004fe2000000000b */
[----:B------:R-:W-:Y:S06]  /*2450*/  @!P0 BRA `(.L_x_64) ;  /* 0x0000000000288947 */ /* 0x000fec0003800000 */
[----:B------:R-:W0:Y:S01]  /*2460*/  LDC.64 R8, c[0x0][0x380] ;  /* 0x0000e000ff087b82 */ /* 0x000e220000000a00 */
[----:B------:R-:W-:Y:S02]  /*2470*/  IADD3 R4, P0, PT, R15, UR9, RZ ;  /* 0x000000090f047c10 */ /* 0x000fe4000ff1e0ff */
[----:B------:R-:W-:Y:S02]  /*2480*/  ISETP.NE.AND P1, PT, R2, 0x2, PT ;  /* 0x000000020200780c */ /* 0x000fe40003f25270 */
[----:B------:R-:W-:Y:S02]  /*2490*/  IADD3.X R7, PT, PT, RZ, RZ, RZ, P0, !PT ;  /* 0x000000ffff077210 */ /* 0x000fe400007fe4ff */
[----:B0-----:R-:W-:-:S04]  /*24a0*/  LEA R8, P0, R4, R8, 0x2 ;  /* 0x0000000804087211 */ /* 0x001fc800078010ff */
[----:B------:R-:W-:-:S05]  /*24b0*/  LEA.HI.X R9, R4, R9, R7, 0x2, P0 ;  /* 0x0000000904097211 */ /* 0x000fca00000f1407 */
[----:B------:R-:W2:Y:S04]  /*24c0*/  LDG.E R4, desc[UR12][R8.64+0x4] ;  /* 0x0000040c08047981 */ /* 0x000ea8000c1e1900 */
[----:B------:R-:W3:Y:S01]  /*24d0*/  @P1 LDG.E R10, desc[UR12][R8.64+0x8] ;  /* 0x0000080c080a1981 */ /* 0x000ee2000c1e1900 */
[----:B--2---:R-:W-:-:S04]  /*24e0*/  FFMA R11, R4, R5, R11 ;  /* 0x00000005040b7223 */ /* 0x004fc8000000000b */
[----:B---3--:R-:W-:-:S07]  /*24f0*/  @P1 FFMA R11, R10, R6, R11 ;  /* 0x000000060a0b1223 */ /* 0x008fce000000000b */
.L_x_64:
[----:B------:R-:W0:Y:S01]  /*2500*/  S2UR UR8, SR_CgaCtaId ;  /* 0x00000000000879c3 */ /* 0x000e220000008800 */
[----:B------:R-:W-:Y:S02]  /*2510*/  UMOV UR5, 0x400 ;  /* 0x0000040000057882 */ /* 0x000fe40000000000 */
[----:B0-----:R-:W-:-:S04]  /*2520*/  ULEA UR5, UR8, UR5, 0x18 ;  /* 0x0000000508057291 */ /* 0x001fc8000f8ec0ff */
[----:B------:R-:W-:Y:S02]  /*2530*/  ULEA UR5, UR4, UR5, 0x2 ;  /* 0x0000000504057291 */ /* 0x000fe4000f8e10ff */
[----:B------:R-:W-:-:S06]  /*2540*/  UIADD3 UR4, UPT, UPT, UR4, 0x1, URZ ;  /* 0x0000000104047890 */ /* 0x000fcc000fffe0ff */
[----:B------:R-:W-:Y:S01]  /*2550*/  ISETP.NE.AND P0, PT, R14, UR4, PT ;  /* 0x000000040e007c0c */ /* 0x000fe2000bf05270 */
[----:B------:R-:W0:Y:S02]  /*2560*/  LDS R5, [UR5] ;  /* 0x00000005ff057984 */ /* 0x000e240008000800 */
[----:B0-----:R-:W-:-:S10]  /*2570*/  FFMA R12, R5, R11, R12 ;  /* 0x0000000b050c7223 */ /* 0x001fd4000000000c */
[----:B------:R-:W-:Y:S05]  /*2580*/  @P0 BRA `(.L_x_67) ;  /* 0xfffffff400900947 */ /* 0x000fea000383ffff */
.L_x_61:
[----:B------:R-:W2:Y:S02]  /*2590*/  LDC.64 R2, c[0x0][0x388] ;  /* 0x0000e200ff027b82 */ /* 0x000ea40000000a00 */
[----:B--2---:R-:W-:Y:S01]  /*25a0*/  STG.E desc[UR12][R2.64], R12 ;  /* 0x0000000c02007986 */ /* 0x004fe2000c10190c */
[----:B------:R-:W-:Y:S05]  /*25b0*/  EXIT ;  /* 0x000000000000794d */ /* 0x000fea0003800000 */
        .weak           $__internal_0_$__cuda_sm20_rcp_rn_f32_slowpath
        .type           $__internal_0_$__cuda_sm20_rcp_rn_f32_slowpath,@function
        .size           $__internal_0_$__cuda_sm20_rcp_rn_f32_slowpath,($__internal_1_$__cuda_sm20_sqrt_rn_f32_slowpath - $__internal_0_$__cuda_sm20_rcp_rn_f32_slowpath)
$__internal_0_$__cuda_sm20_rcp_rn_f32_slowpath:
[----:B------:R-:W-:Y:S01]  /*25c0*/  SHF.L.U32 R0, R2, 0x1, RZ ;  /* 0x0000000102007819 */ /* 0x000fe200000006ff */
[----:B------:R-:W-:Y:S03]  /*25d0*/  BSSY.RECONVERGENT B2, `(.L_x_68) ;  /* 0x0000030000027945 */ /* 0x000fe60003800200 */
[----:B------:R-:W-:-:S04]  /*25e0*/  SHF.R.U32.HI R7, RZ, 0x18, R0 ;  /* 0x00000018ff077819 */ /* 0x000fc80000011600 */
[----:B------:R-:W-:-:S13]  /*25f0*/  ISETP.NE.U32.AND P1, PT, R7, RZ, PT ;  /* 0x000000ff0700720c */ /* 0x000fda0003f25070 */
[----:B------:R-:W-:Y:S05]  /*2600*/  @P1 BRA `(.L_x_69) ;  /* 0x0000000000281947 */ /* 0x000fea0003800000 */
[----:B------:R-:W-:-:S05]  /*2610*/  IMAD.SHL.U32 R0, R2, 0x2, RZ ;  /* 0x0000000202007824 */ /* 0x000fca00078e00ff */
[----:B------:R-:W-:-:S13]  /*2620*/  ISETP.NE.AND P1, PT, R0, RZ, PT ;  /* 0x000000ff0000720c */ /* 0x000fda0003f25270 */
[----:B------:R-:W-:Y:S01]  /*2630*/  @P1 FFMA R5, R2, 1.84467440737095516160e+19, RZ ;  /* 0x5f80000002051823 */ /* 0x000fe200000000ff */
[----:B------:R-:W-:Y:S08]  /*2640*/  @!P1 MUFU.RCP R3, R2 ;  /* 0x0000000200039308 */ /* 0x000ff00000001000 */
[----:B------:R-:W0:Y:S02]  /*2650*/  @P1 MUFU.RCP R0, R5 ;  /* 0x0000000500001308 */ /* 0x000e240000001000 */
[----:B0-----:R-:W-:-:S04]  /*2660*/  @P1 FFMA R6, R5, R0, -1 ;  /* 0xbf80000005061423 */ /* 0x001fc80000000000 */
[----:B------:R-:W-:-:S04]  /*2670*/  @P1 FADD.FTZ R7, -R6, -RZ ;  /* 0x800000ff06071221 */ /* 0x000fc80000010100 */
[----:B------:R-:W-:-:S04]  /*2680*/  @P1 FFMA R0, R0, R7, R0 ;  /* 0x0000000700001223 */ /* 0x000fc80000000000 */
[----:B------:R-:W-:Y:S01]  /*2690*/  @P1 FFMA R3, R0, 1.84467440737095516160e+19, RZ ;  /* 0x5f80000000031823 */ /* 0x000fe200000000ff */
[----:B------:R-:W-:Y:S06]  /*26a0*/  BRA `(.L_x_70) ;  /* 0x0000000000887947 */ /* 0x000fec0003800000 */
.L_x_69:
[----:B------:R-:W-:-:S04]  /*26b0*/  IADD3 R9, PT, PT, R7, -0xfd, RZ ;  /* 0xffffff0307097810 */ /* 0x000fc80007ffe0ff */
[----:B------:R-:W-:-:S13]  /*26c0*/  ISETP.GT.U32.AND P1, PT, R9, 0x1, PT ;  /* 0x000000010900780c */ /* 0x000fda0003f24070 */
[----:B------:R-:W-:Y:S05]  /*26d0*/  @P1 BRA `(.L_x_71) ;  /* 0x0000000000781947 */ /* 0x000fea0003800000 */
[----:B------:R-:W-:Y:S01]  /*26e0*/  LOP3.LUT R0, R2, 0x7fffff, RZ, 0xc0, !PT ;  /* 0x007fffff02007812 */ /* 0x000fe200078ec0ff */
[----:B------:R-:W-:-:S03]  /*26f0*/  HFMA2 R8, -RZ, RZ, 0, 1.78813934326171875e-07 ;  /* 0x00000003ff087431 */ /* 0x000fc600000001ff */
[----:B------:R-:W-:-:S04]  /*2700*/  LOP3.LUT R0, R0, 0x3f800000, RZ, 0xfc, !PT ;  /* 0x3f80000000007812 */ /* 0x000fc800078efcff */
[----:B------:R-:W0:Y:S01]  /*2710*/  MUFU.RCP R3, R0 ;  /* 0x0000000000037308 */ /* 0x000e220000001000 */
[----:B------:R-:W-:Y:S01]  /*2720*/  SHF.L.U32 R8, R8, R9, RZ ;  /* 0x0000000908087219 */ /* 0x000fe200000006ff */
[----:B0-----:R-:W-:-:S04]  /*2730*/  FFMA R5, R0, R3, -1 ;  /* 0xbf80000000057423 */ /* 0x001fc80000000003 */
[----:B------:R-:W-:-:S04]  /*2740*/  FADD.FTZ R6, -R5, -RZ ;  /* 0x800000ff05067221 */ /* 0x000fc80000010100 */
[CCC-:B------:R-:W-:Y:S01]  /*2750*/  FFMA.RM R5, R3.reuse, R6.reuse, R3.reuse ;  /* 0x0000000603057223 */ /* 0x1c0fe20000004003 */
[----:B------:R-:W-:-:S04]  /*2760*/  FFMA.RP R6, R3, R6, R3 ;  /* 0x0000000603067223 */ /* 0x000fc80000008003 */
[C---:B------:R-:W-:Y:S02]  /*2770*/  LOP3.LUT R3, R5.reuse, 0x7fffff, RZ, 0xc0, !PT ;  /* 0x007fffff05037812 */ /* 0x040fe400078ec0ff */
[----:B------:R-:W-:Y:S02]  /*2780*/  FSETP.NEU.FTZ.AND P1, PT, R5, R6, PT ;  /* 0x000000060500720b */ /* 0x000fe40003f3d000 */
[----:B------:R-:W-:Y:S02]  /*2790*/  LOP3.LUT R3, R3, 0x800000, RZ, 0xfc, !PT ;  /* 0x0080000003037812 */ /* 0x000fe400078efcff */
[----:B------:R-:W-:Y:S02]  /*27a0*/  SEL R5, RZ, 0xffffffff, !P1 ;  /* 0xffffffffff057807 */ /* 0x000fe40004800000 */
[----:B------:R-:W-:-:S03]  /*27b0*/  LOP3.LUT R8, R8, R3, RZ, 0xc0, !PT ;  /* 0x0000000308087212 */ /* 0x000fc600078ec0ff */
[----:B------:R-:W-:Y:S01]  /*27c0*/  IMAD.MOV R0, RZ, RZ, -R5 ;  /* 0x000000ffff007224 */ /* 0x000fe200078e0a05 */
[----:B------:R-:W-:-:S04]  /*27d0*/  SHF.R.U32.HI R8, RZ, R9, R8 ;  /* 0x00000009ff087219 */ /* 0x000fc80000011608 */
[----:B------:R-:W-:Y:S02]  /*27e0*/  LOP3.LUT P2, RZ, R0, R9, R3, 0xf8, !PT ;  /* 0x0000000900ff7212 */ /* 0x000fe4000784f803 */
[C---:B------:R-:W-:Y:S02]  /*27f0*/  LOP3.LUT P1, RZ, R8.reuse, 0x1, RZ, 0xc0, !PT ;  /* 0x0000000108ff7812 */ /* 0x040fe4000782c0ff */
[----:B------:R-:W-:-:S04]  /*2800*/  LOP3.LUT P3, RZ, R8, 0x2, RZ, 0xc0, !PT ;  /* 0x0000000208ff7812 */ /* 0x000fc8000786c0ff */
[----:B------:R-:W-:Y:S02]  /*2810*/  PLOP3.LUT P1, PT, P1, P2, P3, 0xe0, 0x0 ;  /* 0x000000000000781c */ /* 0x000fe40000f25c30 */
[----:B------:R-:W-:Y:S02]  /*2820*/  LOP3.LUT P2, RZ, R2, 0x7fffff, RZ, 0xc0, !PT ;  /* 0x007fffff02ff7812 */ /* 0x000fe4000784c0ff */
[----:B------:R-:W-:-:S04]  /*2830*/  SEL R0, RZ, 0x1, !P1 ;  /* 0x00000001ff007807 */ /* 0x000fc80004800000 */
[----:B------:R-:W-:-:S04]  /*2840*/  IADD3 R0, PT, PT, -R0, RZ, RZ ;  /* 0x000000ff00007210 */ /* 0x000fc80007ffe1ff */
[----:B------:R-:W-:Y:S02]  /*2850*/  ISETP.GE.AND P1, PT, R0, RZ, PT ;  /* 0x000000ff0000720c */ /* 0x000fe40003f26270 */
[----:B------:R-:W-:-:S04]  /*2860*/  IADD3 R0, PT, PT, R7, -0xfc, RZ ;  /* 0xffffff0407007810 */ /* 0x000fc80007ffe0ff */
[----:B------:R-:W-:-:S07]  /*2870*/  SHF.R.U32.HI R3, RZ, R0, R3 ;  /* 0x00000000ff037219 */ /* 0x000fce0000011603 */
[----:B------:R-:W-:-:S05]  /*2880*/  @!P1 VIADD R3, R3, 0x1 ;  /* 0x0000000103039836 */ /* 0x000fca0000000000 */
[----:B------:R-:W-:-:S04]  /*2890*/  @!P2 SHF.L.U32 R3, R3, 0x1, RZ ;  /* 0x000000010303a819 */ /* 0x000fc800000006ff */
[----:B------:R-:W-:Y:S01]  /*28a0*/  LOP3.LUT R3, R3, 0x80000000, R2, 0xf8, !PT ;  /* 0x8000000003037812 */ /* 0x000fe200078ef802 */
[----:B------:R-:W-:Y:S06]  /*28b0*/  BRA `(.L_x_70) ;  /* 0x0000000000047947 */ /* 0x000fec0003800000 */
.L_x_71:
[----:B------:R0:W1:Y:S02]  /*28c0*/  MUFU.RCP R3, R2 ;  /* 0x0000000200037308 */ /* 0x0000640000001000 */
.L_x_70:
[----:B------:R-:W-:Y:S05]  /*28d0*/  BSYNC.RECONVERGENT B2 ;  /* 0x0000000000027941 */ /* 0x000fea0003800200 */
.L_x_68:
[----:B------:R-:W-:-:S04]  /*28e0*/  MOV R5, 0x0 ;  /* 0x0000000000057802 */ /* 0x000fc80000000f00 */
[----:B01----:R-:W-:Y:S05]  /*28f0*/  RET.REL.NODEC R4 `(compute_spectral_gap_kernel) ;  /* 0xffffffd404c07950 */ /* 0x003fea0003c3ffff */
        .weak           $__internal_1_$__cuda_sm20_sqrt_rn_f32_slowpath
        .type           $__internal_1_$__cuda_sm20_sqrt_rn_f32_slowpath,@function
        .size           $__internal_1_$__cuda_sm20_sqrt_rn_f32_slowpath,($__internal_2_$__cuda_sm3x_div_rn_noftz_f32_slowpath - $__internal_1_$__cuda_sm20_sqrt_rn_f32_slowpath)
$__internal_1_$__cuda_sm20_sqrt_rn_f32_slowpath:
[----:B------:R-:W-:-:S13]  /*2900*/  LOP3.LUT P2, RZ, R19, 0x7fffffff, RZ, 0xc0, !PT ;  /* 0x7fffffff13ff7812 */ /* 0x000fda000784c0ff */
[----:B------:R-:W-:Y:S01]  /*2910*/  @!P2 IMAD.MOV.U32 R4, RZ, RZ, R19 ;  /* 0x000000ffff04a224 */ /* 0x000fe200078e0013 */
[----:B------:R-:W-:Y:S06]  /*2920*/  @!P2 BRA `(.L_x_72) ;  /* 0x000000000040a947 */ /* 0x000fec0003800000 */
[----:B------:R-:W-:-:S13]  /*2930*/  FSETP.GEU.FTZ.AND P2, PT, R19, RZ, PT ;  /* 0x000000ff1300720b */ /* 0x000fda0003f5e000 */
[----:B------:R-:W-:Y:S01]  /*2940*/  @!P2 MOV R4, 0x7fffffff ;  /* 0x7fffffff0004a802 */ /* 0x000fe20000000f00 */
[----:B------:R-:W-:Y:S06]  /*2950*/  @!P2 BRA `(.L_x_72) ;  /* 0x000000000034a947 */ /* 0x000fec0003800000 */
[----:B------:R-:W-:-:S13]  /*2960*/  FSETP.GTU.FTZ.AND P2, PT, |R19|, +INF , PT ;  /* 0x7f8000001300780b */ /* 0x000fda0003f5c200 */
[----:B------:R-:W-:Y:S01]  /*2970*/  @P2 FADD.FTZ R4, R19, 1 ;  /* 0x3f80000013042421 */ /* 0x000fe20000010000 */
[----:B------:R-:W-:Y:S06]  /*2980*/  @P2 BRA `(.L_x_72) ;  /* 0x0000000000282947 */ /* 0x000fec0003800000 */
[----:B------:R-:W-:-:S13]  /*2990*/  FSETP.NEU.FTZ.AND P2, PT, |R19|, +INF , PT ;  /* 0x7f8000001300780b */ /* 0x000fda0003f5d200 */
[----:B------:R-:W-:-:S04]  /*29a0*/  @P2 FFMA R5, R19, 1.84467440737095516160e+19, RZ ;  /* 0x5f80000013052823 */ /* 0x000fc800000000ff */
[----:B------:R-:W0:Y:S02]  /*29b0*/  @P2 MUFU.RSQ R4, R5 ;  /* 0x0000000500042308 */ /* 0x000e240000001400 */
[----:B0-----:R-:W-:Y:S01]  /*29c0*/  @P2 FMUL.FTZ R6, R5, R4 ;  /* 0x0000000405062220 */ /* 0x001fe20000410000 */
[----:B------:R-:W-:Y:S01]  /*29d0*/  @P2 FMUL.FTZ R8, R4, 0.5 ;  /* 0x3f00000004082820 */ /* 0x000fe20000410000 */
[----:B------:R-:W-:Y:S02]  /*29e0*/  @!P2 MOV R4, R19 ;  /* 0x000000130004a202 */ /* 0x000fe40000000f00 */
[----:B------:R-:W-:-:S04]  /*29f0*/  @P2 FADD.FTZ R7, -R6, -RZ ;  /* 0x800000ff06072221 */ /* 0x000fc80000010100 */
[----:B------:R-:W-:-:S04]  /*2a00*/  @P2 FFMA R7, R6, R7, R5 ;  /* 0x0000000706072223 */ /* 0x000fc80000000005 */
[----:B------:R-:W-:-:S04]  /*2a10*/  @P2 FFMA R7, R7, R8, R6 ;  /* 0x0000000807072223 */ /* 0x000fc80000000006 */
[----:B------:R-:W-:-:S07]  /*2a20*/  @P2 FMUL.FTZ R4, R7, 2.3283064365386962891e-10 ;  /* 0x2f80000007042820 */ /* 0x000fce0000410000 */
.L_x_72:
[----:B------:R-:W-:Y:S02]  /*2a30*/  HFMA2 R5, -RZ, RZ, 0, 0 ;  /* 0x00000000ff057431 */ /* 0x000fe400000001ff */
[----:B------:R-:W-:Y:S01]  /*2a40*/  IMAD.MOV.U32 R7, RZ, RZ, R4 ;  /* 0x000000ffff077224 */ /* 0x000fe200078e0004 */
[----:B------:R-:W-:-:S04]  /*2a50*/  MOV R4, R9 ;  /* 0x0000000900047202 */ /* 0x000fc80000000f00 */
[----:B------:R-:W-:Y:S05]  /*2a60*/  RET.REL.NODEC R4 `(compute_spectral_gap_kernel) ;  /* 0xffffffd404647950 */ /* 0x000fea0003c3ffff */
        .weak           $__internal_2_$__cuda_sm3x_div_rn_noftz_f32_slowpath
        .type           $__internal_2_$__cuda_sm3x_div_rn_noftz_f32_slowpath,@function
        .size           $__internal_2_$__cuda_sm3x_div_rn_noftz_f32_slowpath,(.L_x_146 - $__internal_2_$__cuda_sm3x_div_rn_noftz_f32_slowpath)
$__internal_2_$__cuda_sm3x_div_rn_noftz_f32_slowpath:
[----:B------:R-:W-:Y:S01]  /*2a70*/  SHF.R.U32.HI R10, RZ, 0x17, R5 ;  /* 0x00000017ff0a7819 */ /* 0x000fe20000011605 */
[----:B------:R-:W-:Y:S01]  /*2a80*/  BSSY.RECONVERGENT B2, `(.L_x_73) ;  /* 0x0000062000027945 */ /* 0x000fe20003800200 */
[----:B------:R-:W-:Y:S02]  /*2a90*/  SHF.R.U32.HI R13, RZ, 0x17, R4 ;  /* 0x00000017ff0d7819 */ /* 0x000fe40000011604 */
[----:B------:R-:W-:Y:S02]  /*2aa0*/  LOP3.LUT R10, R10, 0xff, RZ, 0xc0, !PT ;  /* 0x000000ff0a0a7812 */ /* 0x000fe400078ec0ff */
[----:B------:R-:W-:-:S03]  /*2ab0*/  LOP3.LUT R13, R13, 0xff, RZ, 0xc0, !PT ;  /* 0x000000ff0d0d7812 */ /* 0x000fc600078ec0ff */
[----:B------:R-:W-:Y:S01]  /*2ac0*/  VIADD R15, R10, 0xffffffff ;  /* 0xffffffff0a0f7836 */ /* 0x000fe20000000000 */
[----:B------:R-:W-:-:S04]  /*2ad0*/  IADD3 R14, PT, PT, R13, -0x1, RZ ;  /* 0xffffffff0d0e7810 */ /* 0x000fc80007ffe0ff */
[----:B------:R-:W-:-:S04]  /*2ae0*/  ISETP.GT.U32.AND P1, PT, R15, 0xfd, PT ;  /* 0x000000fd0f00780c */ /* 0x000fc80003f24070 */
[----:B------:R-:W-:-:S13]  /*2af0*/  ISETP.GT.U32.OR P1, PT, R14, 0xfd, P1 ;  /* 0x000000fd0e00780c */ /* 0x000fda0000f24470 */
[----:B------:R-:W-:Y:S01]  /*2b00*/  @!P1 MOV R12, RZ ;  /* 0x000000ff000c9202 */ /* 0x000fe20000000f00 */
[----:B------:R-:W-:Y:S06]  /*2b10*/  @!P1 BRA `(.L_x_74) ;  /* 0x00000000005c9947 */ /* 0x000fec0003800000 */
[----:B------:R-:W-:Y:S02]  /*2b20*/  FSETP.GTU.FTZ.AND P1, PT, |R4|, +INF , PT ;  /* 0x7f8000000400780b */ /* 0x000fe40003f3c200 */
[----:B------:R-:W-:-:S04]  /*2b30*/  FSETP.GTU.FTZ.AND P2, PT, |R5|, +INF , PT ;  /* 0x7f8000000500780b */ /* 0x000fc80003f5c200 */
[----:B------:R-:W-:-:S13]  /*2b40*/  PLOP3.LUT P1, PT, P1, P2, PT, 0xf8, 0x8f ;  /* 0x00000000008f781c */ /* 0x000fda0000f25f70 */
[----:B------:R-:W-:Y:S05]  /*2b50*/  @P1 BRA `(.L_x_75) ;  /* 0x00000004004c1947 */ /* 0x000fea0003800000 */
[----:B------:R-:W-:-:S13]  /*2b60*/  LOP3.LUT P1, RZ, R5, 0x7fffffff, R4, 0xc8, !PT ;  /* 0x7fffffff05ff7812 */ /* 0x000fda000782c804 */
[----:B------:R-:W-:Y:S05]  /*2b70*/  @!P1 BRA `(.L_x_76) ;  /* 0x00000004003c9947 */ /* 0x000fea0003800000 */
[C---:B------:R-:W-:Y:S02]  /*2b80*/  FSETP.NEU.FTZ.AND P4, PT, |R4|.reuse, +INF , PT ;  /* 0x7f8000000400780b */ /* 0x040fe40003f9d200 */
[----:B------:R-:W-:Y:S02]  /*2b90*/  FSETP.NEU.FTZ.AND P2, PT, |R5|, +INF , PT ;  /* 0x7f8000000500780b */ /* 0x000fe40003f5d200 */
[----:B------:R-:W-:-:S11]  /*2ba0*/  FSETP.NEU.FTZ.AND P1, PT, |R4|, +INF , PT ;  /* 0x7f8000000400780b */ /* 0x000fd60003f3d200 */
[----:B------:R-:W-:Y:S05]  /*2bb0*/  @!P2 BRA !P4, `(.L_x_76) ;  /* 0x00000004002ca947 */ /* 0x000fea0006000000 */
[----:B------:R-:W-:-:S04]  /*2bc0*/  LOP3.LUT P4, RZ, R4, 0x7fffffff, RZ, 0xc0, !PT ;  /* 0x7fffffff04ff7812 */ /* 0x000fc8000788c0ff */
[----:B------:R-:W-:-:S13]  /*2bd0*/  PLOP3.LUT P2, PT, P2, P4, PT, 0x2f, 0xf2 ;  /* 0x0000000000f2781c */ /* 0x000fda0001748577 */
[----:B------:R-:W-:Y:S05]  /*2be0*/  @P2 BRA `(.L_x_77) ;  /* 0x0000000400182947 */ /* 0x000fea0003800000 */
[----:B------:R-:W-:-:S04]  /*2bf0*/  LOP3.LUT P2, RZ, R5, 0x7fffffff, RZ, 0xc0, !PT ;  /* 0x7fffffff05ff7812 */ /* 0x000fc8000784c0ff */
[----:B------:R-:W-:-:S13]  /*2c00*/  PLOP3.LUT P1, PT, P1, P2, PT, 0x2f, 0xf2 ;  /* 0x0000000000f2781c */ /* 0x000fda0000f24577 */
[----:B------:R-:W-:Y:S05]  /*2c10*/  @P1 BRA `(.L_x_78) ;  /* 0x0000000400001947 */ /* 0x000fea0003800000 */
[----:B------:R-:W-:Y:S02]  /*2c20*/  ISETP.GE.AND P1, PT, R14, RZ, PT ;  /* 0x000000ff0e00720c */ /* 0x000fe40003f26270 */
[----:B------:R-:W-:-:S11]  /*2c30*/  ISETP.GE.AND P2, PT, R15, RZ, PT ;  /* 0x000000ff0f00720c */ /* 0x000fd60003f46270 */
[----:B------:R-:W-:Y:S01]  /*2c40*/  @P1 IMAD.MOV.U32 R12, RZ, RZ, RZ ;  /* 0x000000ffff0c1224 */ /* 0x000fe200078e00ff */
[----:B------:R-:W-:Y:S01]  /*2c50*/  @!P1 MOV R12, 0xffffffc0 ;  /* 0xffffffc0000c9802 */ /* 0x000fe20000000f00 */
[----:B------:R-:W-:Y:S01]  /*2c60*/  @!P1 FFMA R4, R4, 1.84467440737095516160e+19, RZ ;  /* 0x5f80000004049823 */ /* 0x000fe200000000ff */
[----:B------:R-:W-:Y:S02]  /*2c70*/  @!P2 FFMA R5, R5, 1.84467440737095516160e+19, RZ ;  /* 0x5f8000000505a823 */ /* 0x000fe400000000ff */
[----:B------:R-:W-:-:S07]  /*2c80*/  @!P2 IADD3 R12, PT, PT, R12, 0x40, RZ ;  /* 0x000000400c0ca810 */ /* 0x000fce0007ffe0ff */
.L_x_74:
[----:B------:R-:W-:Y:S01]  /*2c90*/  LEA R14, R10, 0xc0800000, 0x17 ;  /* 0xc08000000a0e7811 */ /* 0x000fe200078eb8ff */
[----:B------:R-:W-:Y:S01]  /*2ca0*/  BSSY.RECONVERGENT B3, `(.L_x_79) ;  /* 0x0000036000037945 */ /* 0x000fe20003800200 */
[----:B------:R-:W-:-:S03]  /*2cb0*/  IADD3 R13, PT, PT, R13, -0x7f, RZ ;  /* 0xffffff810d0d7810 */ /* 0x000fc60007ffe0ff */
[----:B------:R-:W-:Y:S02]  /*2cc0*/  IMAD.IADD R16, R5, 0x1, -R14 ;  /* 0x0000000105107824 */ /* 0x000fe400078e0a0e */
[C---:B------:R-:W-:Y:S01]  /*2cd0*/  IMAD R4, R13.reuse, -0x800000, R4 ;  /* 0xff8000000d047824 */ /* 0x040fe200078e0204 */
[----:B------:R-:W-:Y:S01]  /*2ce0*/  IADD3 R13, PT, PT, R13, 0x7f, -R10 ;  /* 0x0000007f0d0d7810 */ /* 0x000fe20007ffe80a */
[----:B------:R-:W0:Y:S01]  /*2cf0*/  MUFU.RCP R14, R16 ;  /* 0x00000010000e7308 */ /* 0x000e220000001000 */
[----:B------:R-:W-:Y:S02]  /*2d00*/  FADD.FTZ R5, -R16, -RZ ;  /* 0x800000ff10057221 */ /* 0x000fe40000010100 */
[----:B------:R-:W-:Y:S02]  /*2d10*/  IADD3 R13, PT, PT, R13, R12, RZ ;  /* 0x0000000c0d0d7210 */ /* 0x000fe40007ffe0ff */
[----:B0-----:R-:W-:-:S04]  /*2d20*/  FFMA R15, R14, R5, 1 ;  /* 0x3f8000000e0f7423 */ /* 0x001fc80000000005 */
[----:B------:R-:W-:-:S04]  /*2d30*/  FFMA R14, R14, R15, R14 ;  /* 0x0000000f0e0e7223 */ /* 0x000fc8000000000e */
[----:B------:R-:W-:-:S04]  /*2d40*/  FFMA R15, R4, R14, RZ ;  /* 0x0000000e040f7223 */ /* 0x000fc800000000ff */
[----:B------:R-:W-:-:S04]  /*2d50*/  FFMA R17, R5, R15, R4 ;  /* 0x0000000f05117223 */ /* 0x000fc80000000004 */
[----:B------:R-:W-:-:S04]  /*2d60*/  FFMA R15, R14, R17, R15 ;  /* 0x000000110e0f7223 */ /* 0x000fc8000000000f */
[----:B------:R-:W-:-:S04]  /*2d70*/  FFMA R4, R5, R15, R4 ;  /* 0x0000000f05047223 */ /* 0x000fc80000000004 */
[----:B------:R-:W-:-:S05]  /*2d80*/  FFMA R5, R14, R4, R15 ;  /* 0x000000040e057223 */ /* 0x000fca000000000f */
[----:B------:R-:W-:-:S04]  /*2d90*/  SHF.R.U32.HI R10, RZ, 0x17, R5 ;  /* 0x00000017ff0a7819 */ /* 0x000fc80000011605 */
[----:B------:R-:W-:-:S05]  /*2da0*/  LOP3.LUT R10, R10, 0xff, RZ, 0xc0, !PT ;  /* 0x000000ff0a0a7812 */ /* 0x000fca00078ec0ff */
[----:B------:R-:W-:-:S05]  /*2db0*/  IMAD.IADD R10, R10, 0x1, R13 ;  /* 0x000000010a0a7824 */ /* 0x000fca00078e020d */
[----:B------:R-:W-:-:S04]  /*2dc0*/  IADD3 R12, PT, PT, R10, -0x1, RZ ;  /* 0xffffffff0a0c7810 */ /* 0x000fc80007ffe0ff */
[----:B------:R-:W-:-:S13]  /*2dd0*/  ISETP.GE.U32.AND P1, PT, R12, 0xfe, PT ;  /* 0x000000fe0c00780c */ /* 0x000fda0003f26070 */
[----:B------:R-:W-:Y:S05]  /*2de0*/  @!P1 BRA `(.L_x_80) ;  /* 0x0000000000809947 */ /* 0x000fea0003800000 */
[----:B------:R-:W-:-:S13]  /*2df0*/  ISETP.GT.AND P1, PT, R10, 0xfe, PT ;  /* 0x000000fe0a00780c */ /* 0x000fda0003f24270 */
[----:B------:R-:W-:Y:S05]  /*2e00*/  @P1 BRA `(.L_x_81) ;  /* 0x00000000006c1947 */ /* 0x000fea0003800000 */
[----:B------:R-:W-:-:S13]  /*2e10*/  ISETP.GE.AND P1, PT, R10, 0x1, PT ;  /* 0x000000010a00780c */ /* 0x000fda0003f26270 */
[----:B------:R-:W-:Y:S05]  /*2e20*/  @P1 BRA `(.L_x_82) ;  /* 0x0000000000741947 */ /* 0x000fea0003800000 */
[----:B------:R-:W-:Y:S02]  /*2e30*/  ISETP.GE.AND P1, PT, R10, -0x18, PT ;  /* 0xffffffe80a00780c */ /* 0x000fe40003f26270 */
[----:B------:R-:W-:-:S11]  /*2e40*/  LOP3.LUT R5, R5, 0x80000000, RZ, 0xc0, !PT ;  /* 0x8000000005057812 */ /* 0x000fd600078ec0ff */
[----:B------:R-:W-:Y:S05]  /*2e50*/  @!P1 BRA `(.L_x_82) ;  /* 0x0000000000689947 */ /* 0x000fea0003800000 */
[-CC-:B------:R-:W-:Y:S01]  /*2e60*/  FFMA.RZ R12, R14, R4.reuse, R15.reuse ;  /* 0x000000040e0c7223 */ /* 0x180fe2000000c00f */
[C---:B------:R-:W-:Y:S02]  /*2e70*/  ISETP.NE.AND P4, PT, R10.reuse, RZ, PT ;  /* 0x000000ff0a00720c */ /* 0x040fe40003f85270 */
[----:B------:R-:W-:Y:S02]  /*2e80*/  ISETP.NE.AND P2, PT, R10, RZ, PT ;  /* 0x000000ff0a00720c */ /* 0x000fe40003f45270 */
[----:B------:R-:W-:Y:S01]  /*2e90*/  LOP3.LUT R13, R12, 0x7fffff, RZ, 0xc0, !PT ;  /* 0x007fffff0c0d7812 */ /* 0x000fe200078ec0ff */
[CCC-:B------:R-:W-:Y:S01]  /*2ea0*/  FFMA.RP R12, R14.reuse, R4.reuse, R15.reuse ;  /* 0x000000040e0c7223 */ /* 0x1c0fe2000000800f */
[----:B------:R-:W-:Y:S01]  /*2eb0*/  FFMA.RM R15, R14, R4, R15 ;  /* 0x000000040e0f7223 */ /* 0x000fe2000000400f */
[----:B------:R-:W-:Y:S01]  /*2ec0*/  IADD3 R4, PT, PT, R10, 0x20, RZ ;  /* 0x000000200a047810 */ /* 0x000fe20007ffe0ff */
[----:B------:R-:W-:Y:S01]  /*2ed0*/  IMAD.MOV R10, RZ, RZ, -R10 ;  /* 0x000000ffff0a7224 */ /* 0x000fe200078e0a0a */
[----:B------:R-:W-:-:S02]  /*2ee0*/  LOP3.LUT R13, R13, 0x800000, RZ, 0xfc, !PT ;  /* 0x008000000d0d7812 */ /* 0x000fc400078efcff */
[----:B------:R-:W-:Y:S02]  /*2ef0*/  FSETP.NEU.FTZ.AND P1, PT, R12, R15, PT ;  /* 0x0000000f0c00720b */ /* 0x000fe40003f3d000 */
[----:B------:R-:W-:Y:S02]  /*2f00*/  SHF.L.U32 R4, R13, R4, RZ ;  /* 0x000000040d047219 */ /* 0x000fe400000006ff */
[----:B------:R-:W-:Y:S02]  /*2f10*/  SEL R10, R10, RZ, P4 ;  /* 0x000000ff0a0a7207 */ /* 0x000fe40002000000 */
[----:B------:R-:W-:Y:S02]  /*2f20*/  ISETP.NE.AND P2, PT, R4, RZ, P2 ;  /* 0x000000ff0400720c */ /* 0x000fe40001745270 */
[----:B------:R-:W-:Y:S02]  /*2f30*/  SHF.R.U32.HI R10, RZ, R10, R13 ;  /* 0x0000000aff0a7219 */ /* 0x000fe4000001160d */
[----:B------:R-:W-:-:S02]  /*2f40*/  PLOP3.LUT P1, PT, P1, P2, PT, 0xf8, 0x8f ;  /* 0x00000000008f781c */ /* 0x000fc40000f25f70 */
[----:B------:R-:W-:Y:S02]  /*2f50*/  SHF.R.U32.HI R13, RZ, 0x1, R10 ;  /* 0x00000001ff0d7819 */ /* 0x000fe4000001160a */
[----:B------:R-:W-:-:S04]  /*2f60*/  SEL R4, RZ, 0x1, !P1 ;  /* 0x00000001ff047807 */ /* 0x000fc80004800000 */
[----:B------:R-:W-:-:S04]  /*2f70*/  LOP3.LUT R15, R4, 0x1, R13, 0xf8, !PT ;  /* 0x00000001040f7812 */ /* 0x000fc800078ef80d */
[----:B------:R-:W-:-:S04]  /*2f80*/  LOP3.LUT R10, R15, R10, RZ, 0xc0, !PT ;  /* 0x0000000a0f0a7212 */ /* 0x000fc800078ec0ff */
[----:B------:R-:W-:-:S04]  /*2f90*/  IADD3 R10, PT, PT, R13, R10, RZ ;  /* 0x0000000a0d0a7210 */ /* 0x000fc80007ffe0ff */
[----:B------:R-:W-:Y:S01]  /*2fa0*/  LOP3.LUT R5, R10, R5, RZ, 0xfc, !PT ;  /* 0x000000050a057212 */ /* 0x000fe200078efcff */
[----:B------:R-:W-:Y:S06]  /*2fb0*/  BRA `(.L_x_82) ;  /* 0x0000000000107947 */ /* 0x000fec0003800000 */
.L_x_81:
[----:B------:R-:W-:-:S04]  /*2fc0*/  LOP3.LUT R5, R5, 0x80000000, RZ, 0xc0, !PT ;  /* 0x8000000005057812 */ /* 0x000fc800078ec0ff */
[----:B------:R-:W-:Y:S01]  /*2fd0*/  LOP3.LUT R5, R5, 0x7f800000, RZ, 0xfc, !PT ;  /* 0x7f80000005057812 */ /* 0x000fe200078efcff */
[----:B------:R-:W-:Y:S06]  /*2fe0*/  BRA `(.L_x_82) ;  /* 0x0000000000047947 */ /* 0x000fec0003800000 */
.L_x_80:
[----:B------:R-:W-:-:S07]  /*2ff0*/  LEA R5, R13, R5, 0x17 ;  /* 0x000000050d057211 */ /* 0x000fce00078eb8ff */
.L_x_82:
[----:B------:R-:W-:Y:S05]  /*3000*/  BSYNC.RECONVERGENT B3 ;  /* 0x0000000000037941 */ /* 0x000fea0003800200 */
.L_x_79:
[----:B------:R-:W-:Y:S05]  /*3010*/  BRA `(.L_x_83) ;  /* 0x0000000000207947 */ /* 0x000fea0003800000 */
.L_x_78:
[----:B------:R-:W-:-:S04]  /*3020*/  LOP3.LUT R5, R5, 0x80000000, R4, 0x48, !PT ;  /* 0x8000000005057812 */ /* 0x000fc800078e4804 */
[----:B------:R-:W-:Y:S01]  /*3030*/  LOP3.LUT R5, R5, 0x7f800000, RZ, 0xfc, !PT ;  /* 0x7f80000005057812 */ /* 0x000fe200078efcff */
[----:B------:R-:W-:Y:S06]  /*3040*/  BRA `(.L_x_83) ;  /* 0x0000000000147947 */ /* 0x000fec0003800000 */
.L_x_77:
[----:B------:R-:W-:Y:S01]  /*3050*/  LOP3.LUT R5, R5, 0x80000000, R4, 0x48, !PT ;  /* 0x8000000005057812 */ /* 0x000fe200078e4804 */
[----:B------:R-:W-:Y:S06]  /*3060*/  BRA `(.L_x_83) ;  /* 0x00000000000c7947 */ /* 0x000fec0003800000 */
.L_x_76:
[----:B------:R-:W0:Y:S01]  /*3070*/  MUFU.RSQ R5, -QNAN ;  /* 0xffc0000000057908 */ /* 0x000e220000001400 */
[----:B------:R-:W-:Y:S05]  /*3080*/  BRA `(.L_x_83) ;  /* 0x0000000000047947 */ /* 0x000fea0003800000 */
.L_x_75:
[----:B------:R-:W-:-:S07]  /*3090*/  FADD.FTZ R5, R4, R5 ;  /* 0x0000000504057221 */ /* 0x000fce0000010000 */
.L_x_83:
[----:B------:R-:W-:Y:S05]  /*30a0*/  BSYNC.RECONVERGENT B2 ;  /* 0x0000000000027941 */ /* 0x000fea0003800200 */
.L_x_73:
[----:B0-----:R-:W-:Y:S02]  /*30b0*/  IMAD.MOV.U32 R10, RZ, RZ, R5 ;  /* 0x000000ffff0a7224 */ /* 0x001fe400078e0005 */
[----:B------:R-:W-:Y:S01]  /*30c0*/  HFMA2 R5, -RZ, RZ, 0, 0 ;  /* 0x00000000ff057431 */ /* 0x000fe200000001ff */
[----:B------:R-:W-:-:S04]  /*30d0*/  MOV R4, R11 ;  /* 0x0000000b00047202 */ /* 0x000fc80000000f00 */
[----:B------:R-:W-:Y:S05]  /*30e0*/  RET.REL.NODEC R4 `(compute_spectral_gap_kernel) ;  /* 0xffffffcc04c47950 */ /* 0x000fea0003c3ffff */
.L_x_84:
        /* <DEDUP_REMOVED lines=9> */
.L_x_146:


//--------------------- .text.reduce_average_kernel --------------------------
	.section	.text.reduce_average_kernel,"ax",@progbits
	.align	128
        .global         reduce_average_kernel
        .type           reduce_average_kernel,@function
        .size           reduce_average_kernel,(.L_x_147 - reduce_average_kernel)
        .other          reduce_average_kernel,@"STO_CUDA_ENTRY STV_DEFAULT"
reduce_average_kernel:
.text.reduce_average_kernel:
[----:B------:R-:W-:Y:S01]  /*0000*/  LDC R1, c[0x0][0x37c] ;  /* 0x0000df00ff017b82 */ /* 0x000fe20000000800 */
[----:B------:R-:W0:Y:S07]  /*0010*/  S2R R7, SR_TID.X ;  /* 0x0000000000077919 */ /* 0x000e2e0000002100 */
[----:B------:R-:W0:Y:S01]  /*0020*/  S2UR UR4, SR_CTAID.X ;  /* 0x00000000000479c3 */ /* 0x000e220000002500 */
[----:B------:R-:W1:Y:S01]  /*0030*/  LDCU UR5, c[0x0][0x390] ;  /* 0x00007200ff0577ac */ /* 0x000e620008000800 */
[----:B------:R-:W-:Y:S01]  /*0040*/  IMAD.MOV.U32 R4, RZ, RZ, RZ ;  /* 0x000000ffff047224 */ /* 0x000fe200078e00ff */
[----:B------:R-:W2:Y:S05]  /*0050*/  LDCU.64 UR6, c[0x0][0x358] ;  /* 0x00006b00ff0677ac */ /* 0x000eaa0008000a00 */
[----:B------:R-:W0:Y:S02]  /*0060*/  LDC R0, c[0x0][0x360] ;  /* 0x0000d800ff007b82 */ /* 0x000e240000000800 */
[----:B0-----:R-:W-:-:S05]  /*0070*/  IMAD R5, R0, UR4, R7 ;  /* 0x0000000400057c24 */ /* 0x001fca000f8e0207 */
[----:B-1----:R-:W-:-:S13]  /*0080*/  ISETP.GE.AND P0, PT, R5, UR5, PT ;  /* 0x0000000505007c0c */ /* 0x002fda000bf06270 */
[----:B------:R-:W0:Y:S02]  /*0090*/  @!P0 LDC.64 R2, c[0x0][0x380] ;  /* 0x0000e000ff028b82 */ /* 0x000e240000000a00 */
[----:B0-----:R-:W-:-:S05]  /*00a0*/  @!P0 IMAD.WIDE R2, R5, 0x4, R2 ;  /* 0x0000000405028825 */ /* 0x001fca00078e0202 */
[----:B--2---:R-:W2:Y:S01]  /*00b0*/  @!P0 LDG.E R4, desc[UR6][R2.64] ;  /* 0x0000000602048981 */ /* 0x004ea2000c1e1900 */
[----:B------:R-:W0:Y:S01]  /*00c0*/  S2UR UR5, SR_CgaCtaId ;  /* 0x00000000000579c3 */ /* 0x000e220000008800 */
[----:B------:R-:W-:Y:S01]  /*00d0*/  UMOV UR4, 0x400 ;  /* 0x0000040000047882 */ /* 0x000fe20000000000 */
[----:B------:R-:W-:Y:S02]  /*00e0*/  ISETP.GE.U32.AND P1, PT, R0, 0x2, PT ;  /* 0x000000020000780c */ /* 0x000fe40003f26070 */
[----:B------:R-:W-:Y:S01]  /*00f0*/  ISETP.NE.AND P0, PT, R7, RZ, PT ;  /* 0x000000ff0700720c */ /* 0x000fe20003f05270 */
[----:B0-----:R-:W-:-:S06]  /*0100*/  ULEA UR4, UR5, UR4, 0x18 ;  /* 0x0000000405047291 */ /* 0x001fcc000f8ec0ff */
[----:B------:R-:W-:-:S05]  /*0110*/  LEA R5, R7, UR4, 0x2 ;  /* 0x0000000407057c11 */ /* 0x000fca000f8e10ff */
[----:B--2---:R0:W-:Y:S01]  /*0120*/  STS [R5], R4 ;  /* 0x0000000405007388 */ /* 0x0041e20000000800 */
[----:B------:R-:W-:Y:S06]  /*0130*/  BAR.SYNC.DEFER_BLOCKING 0x0 ;  /* 0x0000000000007b1d */ /* 0x000fec0000010000 */
[----:B------:R-:W-:Y:S05]  /*0140*/  @!P1 BRA `(.L_x_85) ;  /* 0x00000000002c9947 */ /* 0x000fea0003800000 */
.L_x_86:
[----:B------:R-:W-:-:S04]  /*0150*/  SHF.R.U32.HI R6, RZ, 0x1, R0 ;  /* 0x00000001ff067819 */ /* 0x000fc80000011600 */
[----:B------:R-:W-:-:S13]  /*0160*/  ISETP.GE.U32.AND P1, PT, R7, R6, PT ;  /* 0x000000060700720c */ /* 0x000fda0003f26070 */
[----:B------:R-:W-:Y:S01]  /*0170*/  @!P1 IMAD R2, R6, 0x4, R5 ;  /* 0x0000000406029824 */ /* 0x000fe200078e0205 */
[----:B------:R-:W-:Y:S05]  /*0180*/  @!P1 LDS R3, [R5] ;  /* 0x0000000005039984 */ /* 0x000fea0000000800 */
[----:B------:R-:W0:Y:S02]  /*0190*/  @!P1 LDS R2, [R2] ;  /* 0x0000000002029984 */ /* 0x000e240000000800 */
[----:B0-----:R-:W-:-:S05]  /*01a0*/  @!P1 FADD R4, R2, R3 ;  /* 0x0000000302049221 */ /* 0x001fca0000000000 */
[----:B------:R1:W-:Y:S01]  /*01b0*/  @!P1 STS [R5], R4 ;  /* 0x0000000405009388 */ /* 0x0003e20000000800 */
[----:B------:R-:W-:Y:S01]  /*01c0*/  BAR.SYNC.DEFER_BLOCKING 0x0 ;  /* 0x0000000000007b1d */ /* 0x000fe20000010000 */
[----:B------:R-:W-:Y:S01]  /*01d0*/  ISETP.GT.U32.AND P1, PT, R0, 0x3, PT ;  /* 0x000000030000780c */ /* 0x000fe20003f24070 */
[----:B------:R-:W-:-:S12]  /*01e0*/  IMAD.MOV.U32 R0, RZ, RZ, R6 ;  /* 0x000000ffff007224 */ /* 0x000fd800078e0006 */
[----:B-1----:R-:W-:Y:S05]  /*01f0*/  @P1 BRA `(.L_x_86) ;  /* 0xfffffffc00d41947 */ /* 0x002fea000383ffff */
.L_x_85:
[----:B------:R-:W-:Y:S05]  /*0200*/  @P0 EXIT ;  /* 0x000000000000094d */ /* 0x000fea0003800000 */
[----:B------:R-:W1:Y:S01]  /*0210*/  S2UR UR5, SR_CgaCtaId ;  /* 0x00000000000579c3 */ /* 0x000e620000008800 */
[----:B------:R-:W-:Y:S02]  /*0220*/  UMOV UR4, 0x400 ;  /* 0x0000040000047882 */ /* 0x000fe40000000000 */
[----:B-1----:R-:W-:Y:S01]  /*0230*/  ULEA UR4, UR5, UR4, 0x18 ;  /* 0x0000000405047291 */ /* 0x002fe2000f8ec0ff */
[----:B------:R-:W1:Y:S08]  /*0240*/  LDCU UR5, c[0x0][0x390] ;  /* 0x00007200ff0577ac */ /* 0x000e700008000800 */
[----:B------:R-:W2:Y:S01]  /*0250*/  LDS R0, [UR4] ;  /* 0x00000004ff007984 */ /* 0x000ea20008000800 */
[----:B-1----:R-:W-:-:S04]  /*0260*/  I2FP.F32.S32 R3, UR5 ;  /* 0x0000000500037c45 */ /* 0x002fc80008201400 */
[----:B------:R-:W0:Y:S02]  /*0270*/  MUFU.RCP R2, R3 ;  /* 0x0000000300027308 */ /* 0x000e240000001000 */
[----:B0-----:R-:W-:-:S04]  /*0280*/  FFMA R5, -R3, R2, 1 ;  /* 0x3f80000003057423 */ /* 0x001fc80000000102 */
[----:B------:R-:W-:Y:S02]  /*0290*/  FFMA R5, R2, R5, R2 ;  /* 0x0000000502057223 */ /* 0x000fe40000000002 */
[----:B--2---:R-:W0:Y:S02]  /*02a0*/  FCHK P0, R0, R3 ;  /* 0x0000000300007302 */ /* 0x004e240000000000 */
[----:B------:R-:W-:-:S04]  /*02b0*/  FFMA R2, R0, R5, RZ ;  /* 0x0000000500027223 */ /* 0x000fc800000000ff */
[----:B------:R-:W-:-:S04]  /*02c0*/  FFMA R4, -R3, R2, R0 ;  /* 0x0000000203047223 */ /* 0x000fc80000000100 */
[----:B------:R-:W-:Y:S01]  /*02d0*/  FFMA R5, R5, R4, R2 ;  /* 0x0000000405057223 */ /* 0x000fe20000000002 */
[----:B0-----:R-:W-:Y:S06]  /*02e0*/  @!P0 BRA `(.L_x_87) ;  /* 0x0000000000088947 */ /* 0x001fec0003800000 */
[----:B------:R-:W-:-:S07]  /*02f0*/  MOV R2, 0x310 ;  /* 0x0000031000027802 */ /* 0x000fce0000000f00 */
[----:B------:R-:W-:Y:S05]  /*0300*/  CALL.REL.NOINC `($__internal_3_$__cuda_sm3x_div_rn_noftz_f32_slowpath) ;  /* 0x00000000000c7944 */ /* 0x000fea0003c00000 */
.L_x_87:
[----:B------:R-:W0:Y:S02]  /*0310*/  LDC.64 R2, c[0x0][0x388] ;  /* 0x0000e200ff027b82 */ /* 0x000e240000000a00 */
[----:B0-----:R-:W-:Y:S01]  /*0320*/  REDG.E.ADD.F32.FTZ.RN.STRONG.GPU desc[UR6][R2.64], R5 ;  /* 0x00000005020079a6 */ /* 0x001fe2000c12f306 */
[----:B------:R-:W-:Y:S05]  /*0330*/  EXIT ;  /* 0x000000000000794d */ /* 0x000fea0003800000 */
        .weak           $__internal_3_$__cuda_sm3x_div_rn_noftz_f32_slowpath
        .type           $__internal_3_$__cuda_sm3x_div_rn_noftz_f32_slowpath,@function
        .size           $__internal_3_$__cuda_sm3x_div_rn_noftz_f32_slowpath,(.L_x_147 - $__internal_3_$__cuda_sm3x_div_rn_noftz_f32_slowpath)
$__internal_3_$__cuda_sm3x_div_rn_noftz_f32_slowpath:
[--C-:B------:R-:W-:Y:S01]  /*0340*/  SHF.R.U32.HI R5, RZ, 0x17, R3.reuse ;  /* 0x00000017ff057819 */ /* 0x100fe20000011603 */
[--C-:B------:R-:W-:Y:S01]  /*0350*/  IMAD.MOV.U32 R6, RZ, RZ, R0.reuse ;  /* 0x000000ffff067224 */ /* 0x100fe200078e0000 */
[----:B------:R-:W-:Y:S01]  /*0360*/  SHF.R.U32.HI R4, RZ, 0x17, R0 ;  /* 0x00000017ff047819 */ /* 0x000fe20000011600 */
[----:B------:R-:W-:Y:S01]  /*0370*/  IMAD.MOV.U32 R7, RZ, RZ, R3 ;  /* 0x000000ffff077224 */ /* 0x000fe200078e0003 */
[----:B------:R-:W-:Y:S02]  /*0380*/  LOP3.LUT R5, R5, 0xff, RZ, 0xc0, !PT ;  /* 0x000000ff05057812 */ /* 0x000fe400078ec0ff */
[----:B------:R-:W-:-:S03]  /*0390*/  LOP3.LUT R4, R4, 0xff, RZ, 0xc0, !PT ;  /* 0x000000ff04047812 */ /* 0x000fc600078ec0ff */
[----:B------:R-:W-:Y:S02]  /*03a0*/  VIADD R10, R5, 0xffffffff ;  /* 0xffffffff050a7836 */ /* 0x000fe40000000000 */
[----:B------:R-:W-:-:S03]  /*03b0*/  VIADD R9, R4, 0xffffffff ;  /* 0xffffffff04097836 */ /* 0x000fc60000000000 */
[----:B------:R-:W-:-:S04]  /*03c0*/  ISETP.GT.U32.AND P0, PT, R10, 0xfd, PT ;  /* 0x000000fd0a00780c */ /* 0x000fc80003f04070 */
[----:B------:R-:W-:-:S13]  /*03d0*/  ISETP.GT.U32.OR P0, PT, R9, 0xfd, P0 ;  /* 0x000000fd0900780c */ /* 0x000fda0000704470 */
[----:B------:R-:W-:Y:S01]  /*03e0*/  @!P0 IMAD.MOV.U32 R8, RZ, RZ, RZ ;  /* 0x000000ffff088224 */ /* 0x000fe200078e00ff */
        /* <DEDUP_REMOVED lines=19> */
[----:B------:R-:W-:Y:S02]  /*0520*/  @P0 IMAD.MOV.U32 R8, RZ, RZ, RZ ;  /* 0x000000ffff080224 */ /* 0x000fe400078e00ff */
[----:B------:R-:W-:Y:S01]  /*0530*/  @!P0 FFMA R6, R0, 1.84467440737095516160e+19, RZ ;  /* 0x5f80000000068823 */ /* 0x000fe200000000ff */
[----:B------:R-:W-:Y:S02]  /*0540*/  @!P0 IMAD.MOV.U32 R8, RZ, RZ, -0x40 ;  /* 0xffffffc0ff088424 */ /* 0x000fe400078e00ff */
[----:B------:R-:W-:Y:S02]  /*0550*/  @!P1 FFMA R7, R3, 1.84467440737095516160e+19, RZ ;  /* 0x5f80000003079823 */ /* 0x000fe400000000ff */
[----:B------:R-:W-:-:S07]  /*0560*/  @!P1 VIADD R8, R8, 0x40 ;  /* 0x0000004008089836 */ /* 0x000fce0000000000 */
.L_x_88:
[----:B------:R-:W-:Y:S01]  /*0570*/  LEA R0, R5, 0xc0800000, 0x17 ;  /* 0xc080000005007811 */ /* 0x000fe200078eb8ff */
[----:B------:R-:W-:-:S04]  /*0580*/  VIADD R4, R4, 0xffffff81 ;  /* 0xffffff8104047836 */ /* 0x000fc80000000000 */
[----:B------:R-:W-:Y:S01]  /*0590*/  IMAD.IADD R7, R7, 0x1, -R0 ;  /* 0x0000000107077824 */ /* 0x000fe200078e0a00 */
[C---:B------:R-:W-:Y:S01]  /*05a0*/  IADD3 R5, PT, PT, R4.reuse, 0x7f, -R5 ;  /* 0x0000007f04057810 */ /* 0x040fe20007ffe805 */
[----:B------:R-:W-:Y:S02]  /*05b0*/  IMAD R0, R4, -0x800000, R6 ;  /* 0xff80000004007824 */ /* 0x000fe400078e0206 */
[----:B------:R-:W0:Y:S01]  /*05c0*/  MUFU.RCP R3, R7 ;  /* 0x0000000700037308 */ /* 0x000e220000001000 */
[----:B------:R-:W-:Y:S01]  /*05d0*/  FADD.FTZ R9, -R7, -RZ ;  /* 0x800000ff07097221 */ /* 0x000fe20000010100 */
[----:B------:R-:W-:-:S03]  /*05e0*/  IMAD.IADD R5, R5, 0x1, R8 ;  /* 0x0000000105057824 */ /* 0x000fc600078e0208 */
        /* <DEDUP_REMOVED lines=9> */
[----:B------:R-:W-:-:S04]  /*0680*/  IMAD.IADD R8, R0, 0x1, R5 ;  /* 0x0000000100087824 */ /* 0x000fc800078e0205 */
[----:B------:R-:W-:-:S05]  /*0690*/  VIADD R0, R8, 0xffffffff ;  /* 0xffffffff08007836 */ /* 0x000fca0000000000 */
        /* <DEDUP_REMOVED lines=10> */
[----:B------:R-:W-:Y:S02]  /*0740*/  VIADD R7, R8, 0x20 ;  /* 0x0000002008077836 */ /* 0x000fe40000000000 */
[-CC-:B------:R-:W-:Y:S01]  /*0750*/  FFMA.RM R5, R10, R6.reuse, R11.reuse ;  /* 0x000000060a057223 */ /* 0x180fe2000000400b */
[----:B------:R-:W-:Y:S02]  /*0760*/  ISETP.NE.AND P2, PT, R8, RZ, PT ;  /* 0x000000ff0800720c */ /* 0x000fe40003f45270 */
[----:B------:R-:W-:Y:S01]  /*0770*/  LOP3.LUT R4, R0, 0x7fffff, RZ, 0xc0, !PT ;  /* 0x007fffff00047812 */ /* 0x000fe200078ec0ff */
[----:B------:R-:W-:Y:S01]  /*0780*/  FFMA.RP R0, R10, R6, R11 ;  /* 0x000000060a007223 */ /* 0x000fe2000000800b */
[----:B------:R-:W-:Y:S01]  /*0790*/  IMAD.MOV R6, RZ, RZ, -R8 ;  /* 0x000000ffff067224 */ /* 0x000fe200078e0a08 */
[----:B------:R-:W-:Y:S02]  /*07a0*/  ISETP.NE.AND P1, PT, R8, RZ, PT ;  /* 0x000000ff0800720c */ /* 0x000fe40003f25270 */
        /* <DEDUP_REMOVED lines=10> */
[----:B------:R-:W-:-:S05]  /*0850*/  LOP3.LUT R0, R0, R5, RZ, 0xc0, !PT ;  /* 0x0000000500007212 */ /* 0x000fca00078ec0ff */
[----:B------:R-:W-:-:S05]  /*0860*/  IMAD.IADD R0, R7, 0x1, R0 ;  /* 0x0000000107007824 */ /* 0x000fca00078e0200 */
[----:B------:R-:W-:Y:S01]  /*0870*/  LOP3.LUT R3, R0, R3, RZ, 0xfc, !PT ;  /* 0x0000000300037212 */ /* 0x000fe200078efcff */
[----:B------:R-:W-:Y:S06]  /*0880*/  BRA `(.L_x_95) ;  /* 0x0000000000347947 */ /* 0x000fec0003800000 */
.L_x_94:
[----:B------:R-:W-:-:S04]  /*0890*/  LOP3.LUT R3, R3, 0x80000000, RZ, 0xc0, !PT ;  /* 0x8000000003037812 */ /* 0x000fc800078ec0ff */
[----:B------:R-:W-:Y:S01]  /*08a0*/  LOP3.LUT R3, R3, 0x7f800000, RZ, 0xfc, !PT ;  /* 0x7f80000003037812 */ /* 0x000fe200078efcff */
[----:B------:R-:W-:Y:S06]  /*08b0*/  BRA `(.L_x_95) ;  /* 0x0000000000287947 */ /* 0x000fec0003800000 */
.L_x_93:
[----:B------:R-:W-:Y:S01]  /*08c0*/  IMAD R3, R5, 0x800000, R3 ;  /* 0x0080000005037824 */ /* 0x000fe200078e0203 */
[----:B------:R-:W-:Y:S06]  /*08d0*/  BRA `(.L_x_95) ;  /* 0x0000000000207947 */ /* 0x000fec0003800000 */
.L_x_92:
[----:B------:R-:W-:-:S04]  /*08e0*/  LOP3.LUT R3, R7, 0x80000000, R6, 0x48, !PT ;  /* 0x8000000007037812 */ /* 0x000fc800078e4806 */
[----:B------:R-:W-:Y:S01]  /*08f0*/  LOP3.LUT R3, R3, 0x7f800000, RZ, 0xfc, !PT ;  /* 0x7f80000003037812 */ /* 0x000fe200078efcff */
[----:B------:R-:W-:Y:S06]  /*0900*/  BRA `(.L_x_95) ;  /* 0x0000000000147947 */ /* 0x000fec0003800000 */
.L_x_91:
[----:B------:R-:W-:Y:S01]  /*0910*/  LOP3.LUT R3, R7, 0x80000000, R6, 0x48, !PT ;  /* 0x8000000007037812 */ /* 0x000fe200078e4806 */
[----:B------:R-:W-:Y:S06]  /*0920*/  BRA `(.L_x_95) ;  /* 0x00000000000c7947 */ /* 0x000fec0003800000 */
.L_x_90:
[----:B------:R-:W0:Y:S01]  /*0930*/  MUFU.RSQ R3, -QNAN ;  /* 0xffc0000000037908 */ /* 0x000e220000001400 */
[----:B------:R-:W-:Y:S05]  /*0940*/  BRA `(.L_x_95) ;  /* 0x0000000000047947 */ /* 0x000fea0003800000 */
.L_x_89:
[----:B------:R-:W-:-:S07]  /*0950*/  FADD.FTZ R3, R0, R3 ;  /* 0x0000000300037221 */ /* 0x000fce0000010000 */
.L_x_95:
[----:B0-----:R-:W-:Y:S02]  /*0960*/  IMAD.MOV.U32 R5, RZ, RZ, R3 ;  /* 0x000000ffff057224 */ /* 0x001fe400078e0003 */
[----:B------:R-:W-:-:S04]  /*0970*/  IMAD.MOV.U32 R3, RZ, RZ, 0x0 ;  /* 0x00000000ff037424 */ /* 0x000fc800078e00ff */
[----:B------:R-:W-:Y:S05]  /*0980*/  RET.REL.NODEC R2 `(reduce_average_kernel) ;  /* 0xfffffff4029c7950 */ /* 0x000fea0003c3ffff */
.L_x_96:
        /* <DEDUP_REMOVED lines=15> */
.L_x_147:


//--------------------- .text.compute_path_energy_kernel --------------------------
	.section	.text.compute_path_energy_kernel,"ax",@progbits
	.align	128
        .global         compute_path_energy_kernel
        .type           compute_path_energy_kernel,@function
        .size           compute_path_energy_kernel,(.L_x_152 - compute_path_energy_kernel)
        .other          compute_path_energy_kernel,@"STO_CUDA_ENTRY STV_DEFAULT"
compute_path_energy_kernel:
.text.compute_path_energy_kernel:
[----:B------:R-:W-:Y:S01]  /*0000*/  LDC R1, c[0x0][0x37c] ;  /* 0x0000df00ff017b82 */ /* 0x000fe20000000800 */
[----:B------:R-:W0:Y:S07]  /*0010*/  S2R R3, SR_TID.X ;  /* 0x0000000000037919 */ /* 0x000e2e0000002100 */
[----:B------:R-:W0:Y:S01]  /*0020*/  S2UR UR4, SR_CTAID.X ;  /* 0x00000000000479c3 */ /* 0x000e220000002500 */
[----:B------:R-:W1:Y:S07]  /*0030*/  LDCU UR5, c[0x0][0x398] ;  /* 0x00007300ff0577ac */ /* 0x000e6e0008000800 */
[----:B------:R-:W0:Y:S02]  /*0040*/  LDC R0, c[0x0][0x360] ;  /* 0x0000d800ff007b82 */ /* 0x000e240000000800 */
[----:B0-----:R-:W-:-:S05]  /*0050*/  IMAD R0, R0, UR4, R3 ;  /* 0x0000000400007c24 */ /* 0x001fca000f8e0203 */
[----:B-1----:R-:W-:-:S13]  /*0060*/  ISETP.GE.AND P0, PT, R0, UR5, PT ;  /* 0x0000000500007c0c */ /* 0x002fda000bf06270 */
[----:B------:R-:W-:Y:S05]  /*0070*/  @P0 EXIT ;  /* 0x000000000000094d */ /* 0x000fea0003800000 */
[----:B------:R-:W0:Y:S01]  /*0080*/  LDC R7, c[0x0][0x39c] ;  /* 0x0000e700ff077b82 */ /* 0x000e220000000800 */
[----:B------:R-:W1:Y:S01]  /*0090*/  LDCU.64 UR6, c[0x0][0x358] ;  /* 0x00006b00ff0677ac */ /* 0x000e620008000a00 */
[----:B------:R-:W-:Y:S01]  /*00a0*/  HFMA2 R20, -RZ, RZ, 0, 0 ;  /* 0x00000000ff147431 */ /* 0x000fe200000001ff */
[----:B0-----:R-:W-:-:S13]  /*00b0*/  ISETP.GE.AND P0, PT, R7, 0x1, PT ;  /* 0x000000010700780c */ /* 0x001fda0003f06270 */
[----:B-1----:R-:W-:Y:S05]  /*00c0*/  @!P0 BRA `(.L_x_97) ;  /* 0x0000000c00488947 */ /* 0x002fea0003800000 */
[----:B------:R-:W0:Y:S01]  /*00d0*/  LDC.64 R10, c[0x0][0x380] ;  /* 0x0000e000ff0a7b82 */ /* 0x000e220000000a00 */
[----:B------:R-:W1:Y:S01]  /*00e0*/  LDCU.64 UR4, c[0x0][0x388] ;  /* 0x00007100ff0477ac */ /* 0x000e620008000a00 */
[----:B------:R-:W-:Y:S01]  /*00f0*/  IMAD R5, R0, R7, RZ ;  /* 0x0000000700057224 */ /* 0x000fe200078e02ff */
[C---:B------:R-:W-:Y:S02]  /*0100*/  LOP3.LUT R4, R7.reuse, 0x7, RZ, 0xc0, !PT ;  /* 0x0000000707047812 */ /* 0x040fe400078ec0ff */
[C---:B------:R-:W-:Y:S02]  /*0110*/  LOP3.LUT R3, R7.reuse, 0xf, RZ, 0xc0, !PT ;  /* 0x0000000f07037812 */ /* 0x040fe400078ec0ff */
[----:B------:R-:W-:Y:S02]  /*0120*/  LOP3.LUT R6, R7, 0x7ffffff0, RZ, 0xc0, !PT ;  /* 0x7ffffff007067812 */ /* 0x000fe400078ec0ff */
[----:B------:R-:W-:Y:S02]  /*0130*/  IADD3 R2, PT, PT, R3, -0x1, RZ ;  /* 0xffffffff03027810 */ /* 0x000fe40007ffe0ff */
[----:B------:R-:W-:-:S02]  /*0140*/  LOP3.LUT R7, R7, 0x3, RZ, 0xc0, !PT ;  /* 0x0000000307077812 */ /* 0x000fc400078ec0ff */
[----:B------:R-:W-:Y:S02]  /*0150*/  ISETP.GE.U32.AND P2, PT, R2, 0x7, PT ;  /* 0x000000070200780c */ /* 0x000fe40003f46070 */
[----:B------:R-:W-:Y:S02]  /*0160*/  MOV R20, RZ ;  /* 0x000000ff00147202 */ /* 0x000fe40000000f00 */
[----:B------:R-:W-:Y:S01]  /*0170*/  MOV R8, RZ ;  /* 0x000000ff00087202 */ /* 0x000fe20000000f00 */
[----:B-1----:R-:W-:Y:S01]  /*0180*/  UIADD3 UR4, UP0, UPT, UR4, 0x20, URZ ;  /* 0x0000002004047890 */ /* 0x002fe2000ff1e0ff */
[----:B------:R-:W-:-:S03]  /*0190*/  IADD3 R9, PT, PT, -R6, RZ, RZ ;  /* 0x000000ff06097210 */ /* 0x000fc60007ffe1ff */
[----:B------:R-:W-:Y:S01]  /*01a0*/  UIADD3.X UR5, UPT, UPT, URZ, UR5, URZ, UP0, !UPT ;  /* 0x00000005ff057290 */ /* 0x000fe200087fe4ff */
[----:B0-----:R-:W-:Y:S01]  /*01b0*/  IMAD.WIDE R10, R5, 0x4, R10 ;  /* 0x00000004050a7825 */ /* 0x001fe200078e020a */
[----:B------:R-:W-:-:S04]  /*01c0*/  IADD3 R5, PT, PT, R4, -0x1, RZ ;  /* 0xffffffff04057810 */ /* 0x000fc80007ffe0ff */
[----:B------:R-:W-:Y:S02]  /*01d0*/  ISETP.GE.U32.AND P1, PT, R5, 0x3, PT ;  /* 0x000000030500780c */ /* 0x000fe40003f26070 */
[----:B------:R-:W-:-:S04]  /*01e0*/  IADD3 R5, P0, PT, R10, 0x20, RZ ;  /* 0x000000200a057810 */ /* 0x000fc80007f1e0ff */
[----:B------:R-:W-:-:S09]  /*01f0*/  IADD3.X R18, PT, PT, RZ, R11, RZ, P0, !PT ;  /* 0x0000000bff127210 */ /* 0x000fd200007fe4ff */
.L_x_103:
[C---:B------:R-:W-:Y:S01]  /*0200*/  IMAD.WIDE.U32 R12, R8.reuse, 0x4, R10 ;  /* 0x00000004080c7825 */ /* 0x040fe200078e000a */
[----:B------:R-:W0:Y:S04]  /*0210*/  LDCU UR8, c[0x0][0x39c] ;  /* 0x00007380ff0877ac */ /* 0x000e280008000800 */
[----:B-----5:R1:W5:Y:S01]  /*0220*/  LDG.E R19, desc[UR6][R12.64] ;  /* 0x000000060c137981 */ /* 0x020362000c1e1900 */
[----:B------:R-:W-:Y:S01]  /*0230*/  MOV R2, RZ ;  /* 0x000000ff00027202 */ /* 0x000fe20000000f00 */
[----:B0-----:R-:W-:Y:S02]  /*0240*/  UISETP.GE.U32.AND UP0, UPT, UR8, 0x10, UPT ;  /* 0x000000100800788c */ /* 0x001fe4000bf06070 */
[C---:B------:R-:W-:Y:S01]  /*0250*/  IMAD R21, R8.reuse, UR8, RZ ;  /* 0x0000000808157c24 */ /* 0x040fe2000f8e02ff */
[----:B------:R-:W-:-:S04]  /*0260*/  IADD3 R8, PT, PT, R8, 0x1, RZ ;  /* 0x0000000108087810 */ /* 0x000fc80007ffe0ff */
[----:B------:R-:W-:Y:S02]  /*0270*/  ISETP.NE.AND P0, PT, R8, UR8, PT ;  /* 0x0000000808007c0c */ /* 0x000fe4000bf05270 */
[----:B-1----:R-:W-:Y:S11]  /*0280*/  BRA.U !UP0, `(.L_x_98) ;  /* 0x0000000508447547 */ /* 0x002ff6000b800000 */
[----:B------:R-:W-:Y:S02]  /*0290*/  MOV R12, UR4 ;  /* 0x00000004000c7c02 */ /* 0x000fe40008000f00 */
[----:B------:R-:W-:Y:S02]  /*02a0*/  MOV R13, UR5 ;  /* 0x00000005000d7c02 */ /* 0x000fe40008000f00 */
[----:B------:R-:W-:Y:S02]  /*02b0*/  MOV R16, R5 ;  /* 0x0000000500107202 */ /* 0x000fe40000000f00 */
[----:B------:R-:W-:Y:S01]  /*02c0*/  MOV R2, R9 ;  /* 0x0000000900027202 */ /* 0x000fe20000000f00 */
[----:B------:R-:W-:-:S05]  /*02d0*/  IMAD.WIDE.U32 R12, R21, 0x4, R12 ;  /* 0x00000004150c7825 */ /* 0x000fca00078e000c */
[----:B------:R-:W-:Y:S02]  /*02e0*/  MOV R15, R13 ;  /* 0x0000000d000f7202 */ /* 0x000fe40000000f00 */
[----:B------:R-:W-:Y:S02]  /*02f0*/  MOV R14, R12 ;  /* 0x0000000c000e7202 */ /* 0x000fe40000000f00 */
[----:B------:R-:W-:-:S07]  /*0300*/  MOV R13, R18 ;  /* 0x00000012000d7202 */ /* 0x000fce0000000f00 */
.L_x_99:
[----:B------:R-:W-:Y:S01]  /*0310*/  MOV R12, R16 ;  /* 0x00000010000c7202 */ /* 0x000fe20000000f00 */
[----:B------:R-:W2:Y:S04]  /*0320*/  LDG.E R24, desc[UR6][R14.64+-0x20] ;  /* 0xffffe0060e187981 */ /* 0x000ea8000c1e1900 */
[----:B------:R-:W3:Y:S04]  /*0330*/  LDG.E R26, desc[UR6][R12.64+-0x20] ;  /* 0xffffe0060c1a7981 */ /* 0x000ee8000c1e1900 */
[----:B------:R-:W4:Y:S04]  /*0340*/  LDG.E R28, desc[UR6][R14.64+-0x1c] ;  /* 0xffffe4060e1c7981 */ /* 0x000f28000c1e1900 */
[----:B------:R-:W4:Y:S04]  /*0350*/  LDG.E R23, desc[UR6][R12.64+-0x1c] ;  /* 0xffffe4060c177981 */ /* 0x000f28000c1e1900 */
[----:B------:R-:W4:Y:S04]  /*0360*/  LDG.E R22, desc[UR6][R14.64+-0x18] ;  /* 0xffffe8060e167981 */ /* 0x000f28000c1e1900 */
[----:B------:R-:W4:Y:S04]  /*0370*/  LDG.E R17, desc[UR6][R12.64+-0x18] ;  /* 0xffffe8060c117981 */ /* 0x000f28000c1e1900 */
[----:B------:R-:W4:Y:S01]  /*0380*/  LDG.E R16, desc[UR6][R14.64+-0x14] ;  /* 0xffffec060e107981 */ /* 0x000f22000c1e1900 */
[----:B--2--5:R-:W-:-:S03]  /*0390*/  FMUL R25, R19, R24 ;  /* 0x0000001813197220 */ /* 0x024fc60000400000 */
[----:B------:R-:W2:Y:S01]  /*03a0*/  LDG.E R24, desc[UR6][R14.64+-0xc] ;  /* 0xfffff4060e187981 */ /* 0x000ea2000c1e1900 */
[----:B---3--:R-:W-:-:S03]  /*03b0*/  FFMA R26, R25, R26, R20 ;  /* 0x0000001a191a7223 */ /* 0x008fc60000000014 */
[----:B------:R-:W3:Y:S01]  /*03c0*/  LDG.E R20, desc[UR6][R12.64+-0x14] ;  /* 0xffffec060c147981 */ /* 0x000ee2000c1e1900 */
[----:B----4-:R-:W-:-:S04]  /*03d0*/  FMUL R25, R19, R28 ;  /* 0x0000001c13197220 */ /* 0x010fc80000400000 */
[----:B------:R-:W-:Y:S01]  /*03e0*/  FFMA R26, R25, R23, R26 ;  /* 0x00000017191a7223 */ /* 0x000fe2000000001a */
[----:B------:R-:W-:Y:S02]  /*03f0*/  FMUL R23, R19, R22 ;  /* 0x0000001613177220 */ /* 0x000fe40000400000 */
[----:B------:R-:W4:Y:S02]  /*0400*/  LDG.E R22, desc[UR6][R14.64+-0x10] ;  /* 0xfffff0060e167981 */ /* 0x000f24000c1e1900 */
[----:B------:R-:W-:Y:S02]  /*0410*/  FFMA R25, R23, R17, R26 ;  /* 0x0000001117197223 */ /* 0x000fe4000000001a */
[----:B------:R-:W2:Y:S04]  /*0420*/  LDG.E R23, desc[UR6][R12.64+-0x10] ;  /* 0xfffff0060c177981 */ /* 0x000ea8000c1e1900 */
[----:B------:R-:W2:Y:S01]  /*0430*/  LDG.E R17, desc[UR6][R12.64+-0xc] ;  /* 0xfffff4060c117981 */ /* 0x000ea2000c1e1900 */
[----:B------:R-:W-:-:S03]  /*0440*/  FMUL R26, R19, R16 ;  /* 0x00000010131a7220 */ /* 0x000fc60000400000 */
[----:B------:R-:W2:Y:S01]  /*0450*/  LDG.E R16, desc[UR6][R14.64+-0x8] ;  /* 0xfffff8060e107981 */ /* 0x000ea2000c1e1900 */
[----:B---3--:R-:W-:-:S03]  /*0460*/  FFMA R26, R26, R20, R25 ;  /* 0x000000141a1a7223 */ /* 0x008fc60000000019 */
[----:B------:R-:W3:Y:S01]  /*0470*/  LDG.E R20, desc[UR6][R12.64+-0x8] ;  /* 0xfffff8060c147981 */ /* 0x000ee2000c1e1900 */
[----:B----4-:R-:W-:-:S03]  /*0480*/  FMUL R25, R19, R22 ;  /* 0x0000001613197220 */ /* 0x010fc60000400000 */
[----:B------:R-:W4:Y:S01]  /*0490*/  LDG.E R22, desc[UR6][R14.64+-0x4] ;  /* 0xfffffc060e167981 */ /* 0x000f22000c1e1900 */
[----:B--2---:R-:W-:Y:S01]  /*04a0*/  FFMA R26, R25, R23, R26 ;  /* 0x00000017191a7223 */ /* 0x004fe2000000001a */
[----:B------:R-:W-:Y:S02]  /*04b0*/  FMUL R23, R19, R24 ;  /* 0x0000001813177220 */ /* 0x000fe40000400000 */
[----:B------:R-:W2:Y:S02]  /*04c0*/  LDG.E R24, desc[UR6][R14.64] ;  /* 0x000000060e187981 */ /* 0x000ea4000c1e1900 */
        /* <DEDUP_REMOVED lines=13> */
[----:B------:R-:W2:Y:S01]  /*05a0*/  LDG.E R23, desc[UR6][R12.64+0x8] ;  /* 0x000008060c177981 */ /* 0x000ea2000c1e1900 */
[----:B------:R-:W-:-:S03]  /*05b0*/  FMUL R26, R19, R16 ;  /* 0x00000010131a7220 */ /* 0x000fc60000400000 */
[----:B------:R-:W2:Y:S04]  /*05c0*/  LDG.E R17, desc[UR6][R12.64+0xc] ;  /* 0x00000c060c117981 */ /* 0x000ea8000c1e1900 */
        /* <DEDUP_REMOVED lines=11> */
[----:B------:R-:W2:Y:S01]  /*0680*/  LDG.E R16, desc[UR6][R12.64+0x18] ;  /* 0x000018060c107981 */ /* 0x000ea2000c1e1900 */
[----:B---3--:R-:W-:-:S03]  /*0690*/  FFMA R26, R26, R20, R23 ;  /* 0x000000141a1a7223 */ /* 0x008fc60000000017 */
[----:B------:R0:W3:Y:S04]  /*06a0*/  LDG.E R20, desc[UR6][R14.64+0x1c] ;  /* 0x00001c060e147981 */ /* 0x0000e8000c1e1900 */
[----:B------:R1:W3:Y:S01]  /*06b0*/  LDG.E R23, desc[UR6][R12.64+0x1c] ;  /* 0x00001c060c177981 */ /* 0x0002e2000c1e1900 */
[----:B------:R-:W-:-:S04]  /*06c0*/  IADD3 R2, PT, PT, R2, 0x10, RZ ;  /* 0x0000001002027810 */ /* 0x000fc80007ffe0ff */
[----:B------:R-:W-:Y:S01]  /*06d0*/  ISETP.NE.AND P3, PT, R2, RZ, PT ;  /* 0x000000ff0200720c */ /* 0x000fe20003f65270 */
[----:B----4-:R-:W-:Y:S01]  /*06e0*/  FMUL R25, R19, R22 ;  /* 0x0000001613197220 */ /* 0x010fe20000400000 */
[----:B0-----:R-:W-:-:S04]  /*06f0*/  IADD3 R14, P4, PT, R14, 0x40, RZ ;  /* 0x000000400e0e7810 */ /* 0x001fc80007f9e0ff */
[----:B------:R-:W-:Y:S01]  /*0700*/  IADD3.X R15, PT, PT, RZ, R15, RZ, P4, !PT ;  /* 0x0000000fff0f7210 */ /* 0x000fe200027fe4ff */
[----:B--2---:R-:W-:Y:S01]  /*0710*/  FMUL R24, R19, R24 ;  /* 0x0000001813187220 */ /* 0x004fe20000400000 */
[----:B------:R-:W-:-:S04]  /*0720*/  FFMA R17, R25, R17, R26 ;  /* 0x0000001119117223 */ /* 0x000fc8000000001a */
[----:B------:R-:W-:Y:S01]  /*0730*/  FFMA R24, R24, R16, R17 ;  /* 0x0000001018187223 */ /* 0x000fe20000000011 */
[----:B------:R-:W-:-:S04]  /*0740*/  IADD3 R16, P5, PT, R12, 0x40, RZ ;  /* 0x000000400c107810 */ /* 0x000fc80007fbe0ff */
[----:B-1----:R-:W-:Y:S01]  /*0750*/  IADD3.X R13, PT, PT, RZ, R13, RZ, P5, !PT ;  /* 0x0000000dff0d7210 */ /* 0x002fe20002ffe4ff */
[----:B---3--:R-:W-:-:S04]  /*0760*/  FMUL R17, R19, R20 ;  /* 0x0000001413117220 */ /* 0x008fc80000400000 */
[----:B------:R-:W-:Y:S01]  /*0770*/  FFMA R20, R17, R23, R24 ;  /* 0x0000001711147223 */ /* 0x000fe20000000018 */
[----:B------:R-:W-:Y:S06]  /*0780*/  @P3 BRA `(.L_x_99) ;  /* 0xfffffff800e03947 */ /* 0x000fec000383ffff */
[----:B------:R-:W-:-:S07]  /*0790*/  MOV R2, R6 ;  /* 0x0000000600027202 */ /* 0x000fce0000000f00 */
.L_x_98:
[----:B------:R-:W-:-:S13]  /*07a0*/  ISETP.NE.AND P3, PT, R3, RZ, PT ;  /* 0x000000ff0300720c */ /* 0x000fda0003f65270 */
[----:B------:R-:W-:Y:S05]  /*07b0*/  @!P3 BRA `(.L_x_100) ;  /* 0x000000040088b947 */ /* 0x000fea0003800000 */
[----:B------:R-:W-:Y:S01]  /*07c0*/  ISETP.NE.AND P3, PT, R4, RZ, PT ;  /* 0x000000ff0400720c */ /* 0x000fe20003f65270 */
[----:B------:R-:W-:-:S12]  /*07d0*/  @!P2 BRA `(.L_x_101) ;  /* 0x0000000000a8a947 */ /* 0x000fd80003800000 */
[----:B------:R-:W0:Y:S01]  /*07e0*/  LDC.64 R16, c[0x0][0x388] ;  /* 0x0000e200ff107b82 */ /* 0x000e220000000a00 */
[CC--:B------:R-:W-:Y:S02]  /*07f0*/  IADD3 R15, PT, PT, R21.reuse, R2.reuse, RZ ;  /* 0x00000002150f7210 */ /* 0x0c0fe40007ffe0ff */
[----:B------:R-:W-:-:S04]  /*0800*/  IADD3 R22, P4, PT, R21, R2, RZ ;  /* 0x0000000215167210 */ /* 0x000fc80007f9e0ff */
[----:B------:R-:W-:Y:S01]  /*0810*/  IADD3.X R23, PT, PT, RZ, RZ, RZ, P4, !PT ;  /* 0x000000ffff177210 */ /* 0x000fe200027fe4ff */
[----:B------:R-:W1:Y:S01]  /*0820*/  LDC.64 R12, c[0x0][0x388] ;  /* 0x0000e200ff0c7b82 */ /* 0x000e620000000a00 */
[----:B0-----:R-:W-:-:S04]  /*0830*/  IMAD.WIDE.U32 R16, R15, 0x4, R16 ;  /* 0x000000040f107825 */ /* 0x001fc800078e0010 */
[----:B------:R-:W-:Y:S02]  /*0840*/  IMAD.WIDE.U32 R14, R2, 0x4, R10 ;  /* 0x00000004020e7825 */ /* 0x000fe400078e000a */
[----:B------:R-:W2:Y:S01]  /*0850*/  LDG.E R16, desc[UR6][R16.64] ;  /* 0x0000000610107981 */ /* 0x000ea2000c1e1900 */
[----:B-1----:R-:W-:-:S03]  /*0860*/  LEA R12, P4, R22, R12, 0x2 ;  /* 0x0000000c160c7211 */ /* 0x002fc600078810ff */
[----:B------:R-:W3:Y:S01]  /*0870*/  LDG.E R24, desc[UR6][R14.64] ;  /* 0x000000060e187981 */ /* 0x000ee2000c1e1900 */
[----:B------:R-:W-:-:S03]  /*0880*/  LEA.HI.X R13, R22, R13, R23, 0x2, P4 ;  /* 0x0000000d160d7211 */ /* 0x000fc600020f1417 */
[----:B------:R-:W4:Y:S04]  /*0890*/  LDG.E R27, desc[UR6][R14.64+0x4] ;  /* 0x000004060e1b7981 */ /* 0x000f28000c1e1900 */
[----:B------:R-:W4:Y:S04]  /*08a0*/  LDG.E R26, desc[UR6][R12.64+0x4] ;  /* 0x000004060c1a7981 */ /* 0x000f28000c1e1900 */
        /* <DEDUP_REMOVED lines=9> */
[----:B----4-:R-:W-:-:S03]  /*0940*/  FMUL R25, R19, R26 ;  /* 0x0000001a13197220 */ /* 0x010fc60000400000 */
[----:B------:R-:W4:Y:S01]  /*0950*/  LDG.E R26, desc[UR6][R12.64+0x14] ;  /* 0x000014060c1a7981 */ /* 0x000f22000c1e1900 */
[----:B------:R-:W-:Y:S01]  /*0960*/  FFMA R24, R25, R27, R24 ;  /* 0x0000001b19187223 */ /* 0x000fe20000000018 */
[----:B------:R-:W-:Y:S02]  /*0970*/  FMUL R25, R19, R22 ;  /* 0x0000001613197220 */ /* 0x000fe40000400000 */
[----:B------:R-:W4:Y:S04]  /*0980*/  LDG.E R27, desc[UR6][R14.64+0x18] ;  /* 0x000018060e1b7981 */ /* 0x000f28000c1e1900 */
[----:B------:R-:W4:Y:S01]  /*0990*/  LDG.E R22, desc[UR6][R12.64+0x10] ;  /* 0x000010060c167981 */ /* 0x000f22000c1e1900 */
[----:B------:R-:W-:-:S03]  /*09a0*/  FFMA R25, R25, R23, R24 ;  /* 0x0000001719197223 */ /* 0x000fc60000000018 */
[----:B------:R-:W4:Y:S04]  /*09b0*/  LDG.E R23, desc[UR6][R14.64+0x10] ;  /* 0x000010060e177981 */ /* 0x000f28000c1e1900 */
[----:B------:R-:W4:Y:S01]  /*09c0*/  LDG.E R24, desc[UR6][R12.64+0x18] ;  /* 0x000018060c187981 */ /* 0x000f22000c1e1900 */
[----:B------:R-:W-:Y:S01]  /*09d0*/  IADD3 R2, PT, PT, R2, 0x8, RZ ;  /* 0x0000000802027810 */ /* 0x000fe20007ffe0ff */
[----:B---3--:R-:W-:-:S04]  /*09e0*/  FMUL R20, R19, R20 ;  /* 0x0000001413147220 */ /* 0x008fc80000400000 */
[----:B--2---:R-:W-:Y:S01]  /*09f0*/  FFMA R16, R20, R16, R25 ;  /* 0x0000001014107223 */ /* 0x004fe20000000019 */
[----:B----4-:R-:W-:-:S04]  /*0a00*/  FMUL R25, R19, R22 ;  /* 0x0000001613197220 */ /* 0x010fc80000400000 */
[----:B------:R-:W-:Y:S01]  /*0a10*/  FFMA R16, R25, R23, R16 ;  /* 0x0000001719107223 */ /* 0x000fe20000000010 */
[----:B------:R-:W-:-:S04]  /*0a20*/  FMUL R23, R19, R26 ;  /* 0x0000001a13177220 */ /* 0x000fc80000400000 */
[----:B------:R-:W-:Y:S01]  /*0a30*/  FFMA R16, R23, R17, R16 ;  /* 0x0000001117107223 */ /* 0x000fe20000000010 */
[C---:B------:R-:W-:Y:S01]  /*0a40*/  FMUL R17, R19.reuse, R24 ;  /* 0x0000001813117220 */ /* 0x040fe20000400000 */
[----:B------:R-:W-:-:S03]  /*0a50*/  FMUL R23, R19, R28 ;  /* 0x0000001c13177220 */ /* 0x000fc60000400000 */
[----:B------:R-:W-:-:S04]  /*0a60*/  FFMA R16, R17, R27, R16 ;  /* 0x0000001b11107223 */ /* 0x000fc80000000010 */
[----:B------:R-:W-:-:S07]  /*0a70*/  FFMA R20, R23, R29, R16 ;  /* 0x0000001d17147223 */ /* 0x000fce0000000010 */
.L_x_101:
        /* <DEDUP_REMOVED lines=19> */
[----:B------:R-:W4:Y:S01]  /*0bb0*/  LDG.E R25, desc[UR6][R16.64+0xc] ;  /* 0x00000c0610197981 */ /* 0x000f22000c1e1900 */
[----:B------:R-:W-:Y:S01]  /*0bc0*/  IADD3 R2, PT, PT, R2, 0x4, RZ ;  /* 0x0000000402027810 */ /* 0x000fe20007ffe0ff */
[----:B--2--5:R-:W-:-:S04]  /*0bd0*/  FMUL R27, R19, R14 ;  /* 0x0000000e131b7220 */ /* 0x024fc80000400000 */
[----:B---3--:R-:W-:Y:S01]  /*0be0*/  FFMA R28, R27, R28, R20 ;  /* 0x0000001c1b1c7223 */ /* 0x008fe20000000014 */
[----:B----4-:R-:W-:-:S04]  /*0bf0*/  FMUL R29, R19, R29 ;  /* 0x0000001d131d7220 */ /* 0x010fc80000400000 */
[----:B------:R-:W-:Y:S01]  /*0c00*/  FFMA R23, R29, R23, R28 ;  /* 0x000000171d177223 */ /* 0x000fe2000000001c */
[C---:B------:R-:W-:Y:S01]  /*0c10*/  FMUL R22, R19.reuse, R22 ;  /* 0x0000001613167220 */ /* 0x040fe20000400000 */
[----:B------:R-:W-:-:S03]  /*0c20*/  FMUL R15, R19, R26 ;  /* 0x0000001a130f7220 */ /* 0x000fc60000400000 */
[----:B------:R-:W-:-:S04]  /*0c30*/  FFMA R22, R22, R24, R23 ;  /* 0x0000001816167223 */ /* 0x000fc80000000017 */
[----:B------:R-:W-:-:S07]  /*0c40*/  FFMA R20, R15, R25, R22 ;  /* 0x000000190f147223 */ /* 0x000fce0000000016 */
.L_x_102:
[----:B------:R-:W-:Y:S05]  /*0c50*/  @!P3 BRA `(.L_x_100) ;  /* 0x000000000060b947 */ /* 0x000fea0003800000 */
[----:B------:R-:W0:Y:S01]  /*0c60*/  LDC.64 R12, c[0x0][0x388] ;  /* 0x0000e200ff0c7b82 */ /* 0x000e220000000a00 */
[----:B------:R-:W-:-:S05]  /*0c70*/  IADD3 R15, PT, PT, R21, R2, RZ ;  /* 0x00000002150f7210 */ /* 0x000fca0007ffe0ff */
[----:B0-----:R-:W-:-:S04]  /*0c80*/  IMAD.WIDE.U32 R12, R15, 0x4, R12 ;  /* 0x000000040f0c7825 */ /* 0x001fc800078e000c */
[----:B------:R-:W-:Y:S02]  /*0c90*/  IMAD.WIDE.U32 R14, R2, 0x4, R10 ;  /* 0x00000004020e7825 */ /* 0x000fe400078e000a */
[----:B------:R-:W2:Y:S04]  /*0ca0*/  LDG.E R12, desc[UR6][R12.64] ;  /* 0x000000060c0c7981 */ /* 0x000ea8000c1e1900 */
[----:B------:R-:W3:Y:S01]  /*0cb0*/  LDG.E R16, desc[UR6][R14.64] ;  /* 0x000000060e107981 */ /* 0x000ee2000c1e1900 */
[----:B------:R-:W-:Y:S01]  /*0cc0*/  ISETP.NE.AND P3, PT, R7, 0x1, PT ;  /* 0x000000010700780c */ /* 0x000fe20003f65270 */
[----:B--2--5:R-:W-:-:S04]  /*0cd0*/  FMUL R17, R19, R12 ;  /* 0x0000000c13117220 */ /* 0x024fc80000400000 */
[----:B---3--:R-:W-:-:S08]  /*0ce0*/  FFMA R20, R17, R16, R20 ;  /* 0x0000001011147223 */ /* 0x008fd00000000014 */
[----:B------:R-:W-:Y:S05]  /*0cf0*/  @!P3 BRA `(.L_x_100) ;  /* 0x000000000038b947 */ /* 0x000fea0003800000 */
[----:B------:R-:W0:Y:S01]  /*0d00*/  LDC.64 R12, c[0x0][0x388] ;  /* 0x0000e200ff0c7b82 */ /* 0x000e220000000a00 */
[----:B------:R-:W-:Y:S01]  /*0d10*/  IADD3 R21, P4, PT, R21, R2, RZ ;  /* 0x0000000215157210 */ /* 0x000fe20007f9e0ff */
[----:B------:R-:W2:Y:S01]  /*0d20*/  LDG.E R16, desc[UR6][R14.64+0x4] ;  /* 0x000004060e107981 */ /* 0x000ea2000c1e1900 */
[----:B------:R-:W-:Y:S02]  /*0d30*/  ISETP.NE.AND P3, PT, R7, 0x2, PT ;  /* 0x000000020700780c */ /* 0x000fe40003f65270 */
[----:B------:R-:W-:Y:S02]  /*0d40*/  IADD3.X R2, PT, PT, RZ, RZ, RZ, P4, !PT ;  /* 0x000000ffff027210 */ /* 0x000fe400027fe4ff */
[----:B0-----:R-:W-:-:S04]  /*0d50*/  LEA R12, P4, R21, R12, 0x2 ;  /* 0x0000000c150c7211 */ /* 0x001fc800078810ff */
[----:B------:R-:W-:-:S05]  /*0d60*/  LEA.HI.X R13, R21, R13, R2, 0x2, P4 ;  /* 0x0000000d150d7211 */ /* 0x000fca00020f1402 */
[----:B------:R-:W3:Y:S04]  /*0d70*/  @P3 LDG.E R21, desc[UR6][R14.64+0x8] ;  /* 0x000008060e153981 */ /* 0x000ee8000c1e1900 */
[----:B------:R-:W4:Y:S04]  /*0d80*/  LDG.E R2, desc[UR6][R12.64+0x4] ;  /* 0x000004060c027981 */ /* 0x000f28000c1e1900 */
[----:B------:R-:W5:Y:S01]  /*0d90*/  @P3 LDG.E R22, desc[UR6][R12.64+0x8] ;  /* 0x000008060c163981 */ /* 0x000f62000c1e1900 */
[C---:B----4-:R-:W-:Y:S01]  /*0da0*/  FMUL R17, R19.reuse, R2 ;  /* 0x0000000213117220 */ /* 0x050fe20000400000 */
[----:B-----5:R-:W-:-:S03]  /*0db0*/  @P3 FMUL R19, R19, R22 ;  /* 0x0000001613133220 */ /* 0x020fc60000400000 */
[----:B--2---:R-:W-:-:S04]  /*0dc0*/  FFMA R20, R17, R16, R20 ;  /* 0x0000001011147223 */ /* 0x004fc80000000014 */
[----:B---3--:R-:W-:-:S07]  /*0dd0*/  @P3 FFMA R20, R19, R21, R20 ;  /* 0x0000001513143223 */ /* 0x008fce0000000014 */
.L_x_100:
[----:B------:R-:W-:Y:S05]  /*0de0*/  @P0 BRA `(.L_x_103) ;  /* 0xfffffff400040947 */ /* 0x000fea000383ffff */
.L_x_97:
[----:B------:R-:W0:Y:S02]  /*0df0*/  LDC.64 R2, c[0x0][0x390] ;  /* 0x0000e400ff027b82 */ /* 0x000e240000000a00 */
[----:B0-----:R-:W-:-:S05]  /*0e00*/  IMAD.WIDE R2, R0, 0x4, R2 ;  /* 0x0000000400027825 */ /* 0x001fca00078e0202 */
[----:B------:R-:W-:Y:S01]  /*0e10*/  STG.E desc[UR6][R2.64], R20 ;  /* 0x0000001402007986 */ /* 0x000fe2000c101906 */
[----:B------:R-:W-:Y:S05]  /*0e20*/  EXIT ;  /* 0x000000000000794d */ /* 0x000fea0003800000 */
.L_x_104:
        /* <DEDUP_REMOVED lines=13> */
.L_x_152:


//--------------------- .text.init_rand_states_kernel --------------------------
	.section	.text.init_rand_states_kernel,"ax",@progbits
	.align	128
        .global         init_rand_states_kernel
        .type           init_rand_states_kernel,@function
        .size           init_rand_states_kernel,(.L_x_153 - init_rand_states_kernel)
        .other          init_rand_states_kernel,@"STO_CUDA_ENTRY STV_DEFAULT"
init_rand_states_kernel:
.text.init_rand_states_kernel:
        /* <DEDUP_REMOVED lines=8> */
[----:B------:R-:W0:Y:S01]  /*0080*/  LDC.64 R2, c[0x0][0x388] ;  /* 0x0000e200ff027b82 */ /* 0x000e220000000a00 */
[----:B------:R-:W1:Y:S01]  /*0090*/  LDCU.64 UR4, c[0x0][0x358] ;  /* 0x00006b00ff0477ac */ /* 0x000e620008000a00 */
[----:B------:R-:W-:Y:S01]  /*00a0*/  ISETP.NE.AND P0, PT, R13, RZ, PT ;  /* 0x000000ff0d00720c */ /* 0x000fe20003f05270 */
[----:B------:R-:W-:Y:S05]  /*00b0*/  BSSY.RECONVERGENT B0, `(.L_x_105) ;  /* 0x00000e1000007945 */ /* 0x000fea0003800200 */
[----:B------:R-:W2:Y:S01]  /*00c0*/  LDC.64 R6, c[0x0][0x380] ;  /* 0x0000e000ff067b82 */ /* 0x000ea20000000a00 */
[----:B0-----:R-:W-:Y:S02]  /*00d0*/  LOP3.LUT R0, R2, 0xaad26b49, RZ, 0x3c, !PT ;  /* 0xaad26b4902007812 */ /* 0x001fe400078e3cff */
[----:B------:R-:W-:-:S03]  /*00e0*/  LOP3.LUT R2, R3, 0xf7dcefdd, RZ, 0x3c, !PT ;  /* 0xf7dcefdd03027812 */ /* 0x000fc600078e3cff */
[----:B------:R-:W-:Y:S02]  /*00f0*/  IMAD R0, R0, 0x4182bed5, RZ ;  /* 0x4182bed500007824 */ /* 0x000fe400078e02ff */
[----:B------:R-:W-:Y:S02]  /*0100*/  IMAD R3, R2, -0x658354e5, RZ ;  /* 0x9a7cab1b02037824 */ /* 0x000fe400078e02ff */
[----:B--2---:R-:W-:Y:S01]  /*0110*/  IMAD.WIDE R6, R13, 0x30, R6 ;  /* 0x000000300d067825 */ /* 0x004fe200078e0206 */
[C---:B------:R-:W-:Y:S02]  /*0120*/  LOP3.LUT R8, R0.reuse, 0x159a55e5, RZ, 0x3c, !PT ;  /* 0x159a55e500087812 */ /* 0x040fe400078e3cff */
[C---:B------:R-:W-:Y:S01]  /*0130*/  IADD3 R4, PT, PT, R0.reuse, 0x64f0c9, R3 ;  /* 0x0064f0c900047810 */ /* 0x040fe20007ffe003 */
[C---:B------:R-:W-:Y:S01]  /*0140*/  VIADD R5, R0.reuse, 0x75bcd15 ;  /* 0x075bcd1500057836 */ /* 0x040fe20000000000 */
[----:B------:R-:W-:Y:S01]  /*0150*/  LOP3.LUT R10, R3, 0x5491333, RZ, 0x3c, !PT ;  /* 0x05491333030a7812 */ /* 0x000fe200078e3cff */
[----:B------:R-:W-:-:S02]  /*0160*/  VIADD R11, R0, 0x583f19 ;  /* 0x00583f19000b7836 */ /* 0x000fc40000000000 */
[----:B------:R-:W-:Y:S01]  /*0170*/  VIADD R9, R3, 0x1f123bb5 ;  /* 0x1f123bb503097836 */ /* 0x000fe20000000000 */
[----:B-1----:R0:W-:Y:S04]  /*0180*/  STG.E.64 desc[UR4][R6.64], R4 ;  /* 0x0000000406007986 */ /* 0x0021e8000c101b04 */
[----:B------:R0:W-:Y:S04]  /*0190*/  STG.E.64 desc[UR4][R6.64+0x8], R8 ;  /* 0x0000080806007986 */ /* 0x0001e8000c101b04 */
[----:B------:R0:W-:Y:S01]  /*01a0*/  STG.E.64 desc[UR4][R6.64+0x10], R10 ;  /* 0x0000100a06007986 */ /* 0x0001e2000c101b04 */
[----:B------:R-:W-:Y:S05]  /*01b0*/  @!P0 BRA `(.L_x_106) ;  /* 0x0000000c00408947 */ /* 0x000fea0003800000 */
[----:B------:R-:W-:Y:S01]  /*01c0*/  SHF.R.S32.HI R0, RZ, 0x1f, R13 ;  /* 0x0000001fff007819 */ /* 0x000fe2000001140d */
[----:B------:R-:W-:-:S07]  /*01d0*/  IMAD.MOV.U32 R12, RZ, RZ, RZ ;  /* 0x000000ffff0c7224 */ /* 0x000fce00078e00ff */
.L_x_112:
[----:B-1----:R-:W-:Y:S01]  /*01e0*/  LOP3.LUT R2, R13, 0x3, RZ, 0xc0, !PT ;  /* 0x000000030d027812 */ /* 0x002fe200078ec0ff */
[----:B------:R-:W-:Y:S03]  /*01f0*/  BSSY.RECONVERGENT B1, `(.L_x_107) ;  /* 0x00000c6000017945 */ /* 0x000fe60003800200 */
[----:B------:R-:W-:-:S04]  /*0200*/  ISETP.NE.U32.AND P0, PT, R2, RZ, PT ;  /* 0x000000ff0200720c */ /* 0x000fc80003f05070 */
[----:B------:R-:W-:-:S13]  /*0210*/  ISETP.NE.AND.EX P0, PT, RZ, RZ, PT, P0 ;  /* 0x000000ffff00720c */ /* 0x000fda0003f05300 */
[----:B------:R-:W-:Y:S05]  /*0220*/  @!P0 BRA `(.L_x_108) ;  /* 0x0000000c00088947 */ /* 0x000fea0003800000 */
[----:B0-----:R-:W0:Y:S01]  /*0230*/  LDC.64 R8, c[0x4][RZ] ;  /* 0x01000000ff087b82 */ /* 0x001e220000000a00 */
[----:B------:R-:W-:Y:S02]  /*0240*/  IMAD.MOV.U32 R14, RZ, RZ, RZ ;  /* 0x000000ffff0e7224 */ /* 0x000fe400078e00ff */
[----:B0-----:R-:W-:-:S07]  /*0250*/  IMAD.WIDE.U32 R8, R12, 0xc80, R8 ;  /* 0x00000c800c087825 */ /* 0x001fce00078e0008 */
.L_x_111:
[----:B-1----:R-:W-:Y:S01]  /*0260*/  IMAD.MOV.U32 R15, RZ, RZ, RZ ;  /* 0x000000ffff0f7224 */ /* 0x002fe200078e00ff */
[----:B------:R-:W-:Y:S01]  /*0270*/  CS2R R2, SRZ ;  /* 0x0000000000027805 */ /* 0x000fe2000001ff00 */
[----:B------:R-:W-:Y:S01]  /*0280*/  IMAD.MOV.U32 R17, RZ, RZ, RZ ;  /* 0x000000ffff117224 */ /* 0x000fe200078e00ff */
[----:B------:R-:W-:-:S07]  /*0290*/  CS2R R4, SRZ ;  /* 0x0000000000047805 */ /* 0x000fce000001ff00 */
.L_x_110:
[----:B------:R-:W-:-:S05]  /*02a0*/  IMAD.WIDE.U32 R10, R17, 0x4, R6 ;  /* 0x00000004110a7825 */ /* 0x000fca00078e0006 */
[----:B------:R0:W5:Y:S01]  /*02b0*/  LDG.E R16, desc[UR4][R10.64+0x4] ;  /* 0x000004040a107981 */ /* 0x000162000c1e1900 */
[----:B------:R-:W-:-:S07]  /*02c0*/  IMAD.MOV.U32 R19, RZ, RZ, RZ ;  /* 0x000000ffff137224 */ /* 0x000fce00078e00ff */
.L_x_109:
[----:B-----5:R-:W-:Y:S01]  /*02d0*/  SHF.R.U32.HI R24, RZ, R19, R16 ;  /* 0x00000013ff187219 */ /* 0x020fe20000011610 */
[----:B0-----:R-:W-:-:S03]  /*02e0*/  IMAD.SHL.U32 R10, R17, 0x20, RZ ;  /* 0x00000020110a7824 */ /* 0x001fc600078e00ff */
[----:B------:R-:W-:Y:S01]  /*02f0*/  LOP3.LUT R11, R24, 0x1, RZ, 0xc0, !PT ;  /* 0x00000001180b7812 */ /* 0x000fe200078ec0ff */
[----:B------:R-:W-:-:S03]  /*0300*/  IMAD.IADD R10, R10, 0x1, R19 ;  /* 0x000000010a0a7824 */ /* 0x000fc600078e0213 */
[----:B------:R-:W-:Y:S01]  /*0310*/  ISETP.NE.U32.AND P0, PT, R11, 0x1, PT ;  /* 0x000000010b00780c */ /* 0x000fe20003f05070 */
[----:B------:R-:W-:-:S03]  /*0320*/  IMAD R11, R10, 0x5, RZ ;  /* 0x000000050a0b7824 */ /* 0x000fc600078e02ff */
[----:B------:R-:W-:Y:S01]  /*0330*/  R2P PR, R24, 0x7e ;  /* 0x0000007e18007804 */ /* 0x000fe20000000000 */
[----:B------:R-:W-:-:S08]  /*0340*/  IMAD.WIDE.U32 R10, R11, 0x4, R8 ;  /* 0x000000040b0a7825 */ /* 0x000fd000078e0008 */
[----:B------:R-:W2:Y:S04]  /*0350*/  @!P0 LDG.E R18, desc[UR4][R10.64] ;  /* 0x000000040a128981 */ /* 0x000ea8000c1e1900 */
[----:B------:R-:W3:Y:S04]  /*0360*/  @!P0 LDG.E R20, desc[UR4][R10.64+0x10] ;  /* 0x000010040a148981 */ /* 0x000ee8000c1e1900 */
[----:B------:R-:W4:Y:S04]  /*0370*/  @P1 LDG.E R22, desc[UR4][R10.64+0x14] ;  /* 0x000014040a161981 */ /* 0x000f28000c1e1900 */
[----:B------:R-:W4:Y:S04]  /*0380*/  @P2 LDG.E R26, desc[UR4][R10.64+0x28] ;  /* 0x000028040a1a2981 */ /* 0x000f28000c1e1900 */
[----:B------:R-:W4:Y:S04]  /*0390*/  @!P0 LDG.E R21, desc[UR4][R10.64+0x4] ;  /* 0x000004040a158981 */ /* 0x000f28000c1e1900 */
[----:B------:R-:W4:Y:S04]  /*03a0*/  @!P0 LDG.E R23, desc[UR4][R10.64+0xc] ;  /* 0x00000c040a178981 */ /* 0x000f28000c1e1900 */
[----:B------:R-:W4:Y:S04]  /*03b0*/  @P1 LDG.E R25, desc[UR4][R10.64+0x18] ;  /* 0x000018040a191981 */ /* 0x000f28000c1e1900 */
[----:B------:R-:W4:Y:S04]  /*03c0*/  @P3 LDG.E R28, desc[UR4][R10.64+0x3c] ;  /* 0x00003c040a1c3981 */ /* 0x000f28000c1e1900 */
[----:B------:R-:W4:Y:S01]  /*03d0*/  @P6 LDG.E R27, desc[UR4][R10.64+0x7c] ;  /* 0x00007c040a1b6981 */ /* 0x000f22000c1e1900 */
[----:B--2---:R-:W-:-:S03]  /*03e0*/  @!P0 LOP3.LUT R15, R15, R18, RZ, 0x3c, !PT ;  /* 0x000000120f0f8212 */ /* 0x004fc600078e3cff */
[----:B------:R-:W2:Y:S01]  /*03f0*/  @!P0 LDG.E R18, desc[UR4][R10.64+0x8] ;  /* 0x000008040a128981 */ /* 0x000ea2000c1e1900 */
[----:B---3--:R-:W-:-:S03]  /*0400*/  @!P0 LOP3.LUT R3, R3, R20, RZ, 0x3c, !PT ;  /* 0x0000001403038212 */ /* 0x008fc600078e3cff */
[----:B------:R-:W3:Y:S01]  /*0410*/  @P1 LDG.E R20, desc[UR4][R10.64+0x24] ;  /* 0x000024040a141981 */ /* 0x000ee2000c1e1900 */
[----:B----4-:R-:W-:-:S03]  /*0420*/  @P1 LOP3.LUT R15, R15, R22, RZ, 0x3c, !PT ;  /* 0x000000160f0f1212 */ /* 0x010fc600078e3cff */
[----:B------:R-:W4:Y:S01]  /*0430*/  @P2 LDG.E R22, desc[UR4][R10.64+0x38] ;  /* 0x000038040a162981 */ /* 0x000f22000c1e1900 */
[----:B------:R-:W-:-:S03]  /*0440*/  @P2 LOP3.LUT R15, R15, R26, RZ, 0x3c, !PT ;  /* 0x0000001a0f0f2212 */ /* 0x000fc600078e3cff */
[----:B------:R-:W4:Y:S01]  /*0450*/  @P4 LDG.E R26, desc[UR4][R10.64+0x50] ;  /* 0x000050040a1a4981 */ /* 0x000f22000c1e1900 */
[----:B------:R-:W-:-:S03]  /*0460*/  @!P0 LOP3.LUT R4, R4, R21, RZ, 0x3c, !PT ;  /* 0x0000001504048212 */ /* 0x000fc600078e3cff */
[----:B------:R-:W4:Y:S01]  /*0470*/  @P1 LDG.E R21, desc[UR4][R10.64+0x20] ;  /* 0x000020040a151981 */ /* 0x000f22000c1e1900 */
[----:B------:R-:W-:-:S03]  /*0480*/  @!P0 LOP3.LUT R2, R2, R23, RZ, 0x3c, !PT ;  /* 0x0000001702028212 */ /* 0x000fc600078e3cff */
[----:B------:R-:W4:Y:S01]  /*0490*/  @P2 LDG.E R23, desc[UR4][R10.64+0x2c] ;  /* 0x00002c040a172981 */ /* 0x000f22000c1e1900 */
[----:B------:R-:W-:-:S03]  /*04a0*/  @P1 LOP3.LUT R4, R4, R25, RZ, 0x3c, !PT ;  /* 0x0000001904041212 */ /* 0x000fc600078e3cff */
[----:B------:R-:W4:Y:S01]  /*04b0*/  @P2 LDG.E R25, desc[UR4][R10.64+0x34] ;  /* 0x000034040a192981 */ /* 0x000f22000c1e1900 */
[----:B--2---:R-:W-:-:S03]  /*04c0*/  @!P0 LOP3.LUT R5, R5, R18, RZ, 0x3c, !PT ;  /* 0x0000001205058212 */ /* 0x004fc600078e3cff */
[----:B------:R-:W2:Y:S01]  /*04d0*/  @P1 LDG.E R18, desc[UR4][R10.64+0x1c] ;  /* 0x00001c040a121981 */ /* 0x000ea2000c1e1900 */
[----:B---3--:R-:W-:-:S03]  /*04e0*/  @P1 LOP3.LUT R3, R3, R20, RZ, 0x3c, !PT ;  /* 0x0000001403031212 */ /* 0x008fc600078e3cff */
[----:B------:R-:W3:Y:S01]  /*04f0*/  @P2 LDG.E R20, desc[UR4][R10.64+0x30] ;  /* 0x000030040a142981 */ /* 0x000ee2000c1e1900 */
[----:B----4-:R-:W-:-:S03]  /*0500*/  @P2 LOP3.LUT R3, R3, R22, RZ, 0x3c, !PT ;  /* 0x0000001603032212 */ /* 0x010fc600078e3cff */
[----:B------:R-:W4:Y:S01]  /*0510*/  @P3 LDG.E R22, desc[UR4][R10.64+0x4c] ;  /* 0x00004c040a163981 */ /* 0x000f22000c1e1900 */
[----:B------:R-:W-:-:S04]  /*0520*/  @P3 LOP3.LUT R15, R15, R28, RZ, 0x3c, !PT ;  /* 0x0000001c0f0f3212 */ /* 0x000fc800078e3cff */
[----:B------:R-:W-:Y:S02]  /*0530*/  @P4 LOP3.LUT R15, R15, R26, RZ, 0x3c, !PT ;  /* 0x0000001a0f0f4212 */ /* 0x000fe400078e3cff */
[----:B------:R-:W-:Y:S01]  /*0540*/  @P1 LOP3.LUT R2, R2, R21, RZ, 0x3c, !PT ;  /* 0x0000001502021212 */ /* 0x000fe200078e3cff */
[----:B------:R-:W4:Y:S04]  /*0550*/  @P5 LDG.E R26, desc[UR4][R10.64+0x64] ;  /* 0x000064040a1a5981 */ /* 0x000f28000c1e1900 */
[----:B------:R-:W4:Y:S01]  /*0560*/  @P3 LDG.E R21, desc[UR4][R10.64+0x40] ;  /* 0x000040040a153981 */ /* 0x000f22000c1e1900 */
[----:B------:R-:W-:Y:S02]  /*0570*/  @P2 LOP3.LUT R4, R4, R23, RZ, 0x3c, !PT ;  /* 0x0000001704042212 */ /* 0x000fe400078e3cff */
[----:B------:R-:W-:Y:S01]  /*0580*/  @P2 LOP3.LUT R2, R2, R25, RZ, 0x3c, !PT ;  /* 0x0000001902022212 */ /* 0x000fe200078e3cff */
[----:B------:R-:W4:Y:S04]  /*0590*/  @P3 LDG.E R23, desc[UR4][R10.64+0x48] ;  /* 0x000048040a173981 */ /* 0x000f28000c1e1900 */
[----:B------:R-:W4:Y:S01]  /*05a0*/  @P4 LDG.E R25, desc[UR4][R10.64+0x54] ;  /* 0x000054040a194981 */ /* 0x000f22000c1e1900 */
[----:B--2---:R-:W-:-:S03]  /*05b0*/  @P1 LOP3.LUT R5, R5, R18, RZ, 0x3c, !PT ;  /* 0x0000001205051212 */ /* 0x004fc600078e3cff */
[----:B------:R-:W2:Y:S01]  /*05c0*/  @P3 LDG.E R18, desc[UR4][R10.64+0x44] ;  /* 0x000044040a123981 */ /* 0x000ea2000c1e1900 */
[----:B---3--:R-:W-:-:S03]  /*05d0*/  @P2 LOP3.LUT R5, R5, R20, RZ, 0x3c, !PT ;  /* 0x0000001405052212 */ /* 0x008fc600078e3cff */
[----:B------:R-:W3:Y:S01]  /*05e0*/  @P4 LDG.E R20, desc[UR4][R10.64+0x58] ;  /* 0x000058040a144981 */ /* 0x000ee2000c1e1900 */
[----:B----4-:R-:W-:-:S03]  /*05f0*/  @P3 LOP3.LUT R3, R3, R22, RZ, 0x3c, !PT ;  /* 0x0000001603033212 */ /* 0x010fc600078e3cff */
[----:B------:R-:W4:Y:S01]  /*0600*/  @P4 LDG.E R22, desc[UR4][R10.64+0x60] ;  /* 0x000060040a164981 */ /* 0x000f22000c1e1900 */
[----:B------:R-:W-:Y:S02]  /*0610*/  LOP3.LUT P0, RZ, R24, 0x80, RZ, 0xc0, !PT ;  /* 0x0000008018ff7812 */ /* 0x000fe4000780c0ff */
[----:B------:R-:W-:Y:S02]  /*0620*/  @P5 LOP3.LUT R15, R15, R26, RZ, 0x3c, !PT ;  /* 0x0000001a0f0f5212 */ /* 0x000fe400078e3cff */
[----:B------:R-:W4:Y:S01]  /*0630*/  @P6 LDG.E R26, desc[UR4][R10.64+0x78] ;  /* 0x000078040a1a6981 */ /* 0x000f22000c1e1900 */
[----:B------:R-:W-:-:S03]  /*0640*/  @P3 LOP3.LUT R4, R4, R21, RZ, 0x3c, !PT ;  /* 0x0000001504043212 */ /* 0x000fc600078e3cff */
[----:B------:R-:W4:Y:S01]  /*0650*/  @P4 LDG.E R21, desc[UR4][R10.64+0x5c] ;  /* 0x00005c040a154981 */ /* 0x000f22000c1e1900 */
[----:B------:R-:W-:-:S03]  /*0660*/  @P3 LOP3.LUT R2, R2, R23, RZ, 0x3c, !PT ;  /* 0x0000001702023212 */ /* 0x000fc600078e3cff */
[----:B------:R-:W4:Y:S01]  /*0670*/  @P5 LDG.E R23, desc[UR4][R10.64+0x68] ;  /* 0x000068040a175981 */ /* 0x000f22000c1e1900 */
[----:B------:R-:W-:-:S03]  /*0680*/  @P4 LOP3.LUT R4, R4, R25, RZ, 0x3c, !PT ;  /* 0x0000001904044212 */ /* 0x000fc600078e3cff */
[----:B------:R-:W4:Y:S01]  /*0690*/  @P5 LDG.E R25, desc[UR4][R10.64+0x70] ;  /* 0x000070040a195981 */ /* 0x000f22000c1e1900 */
[----:B--2---:R-:W-:-:S03]  /*06a0*/  @P3 LOP3.LUT R5, R5, R18, RZ, 0x3c, !PT ;  /* 0x0000001205053212 */ /* 0x004fc600078e3cff */
[----:B------:R-:W2:Y:S01]  /*06b0*/  @P5 LDG.E R18, desc[UR4][R10.64+0x6c] ;  /* 0x00006c040a125981 */ /* 0x000ea2000c1e1900 */
[----:B---3--:R-:W-:-:S03]  /*06c0*/  @P4 LOP3.LUT R5, R5, R20, RZ, 0x3c, !PT ;  /* 0x0000001405054212 */ /* 0x008fc600078e3cff */
[----:B------:R-:W3:Y:S01]  /*06d0*/  @P5 LDG.E R20, desc[UR4][R10.64+0x74] ;  /* 0x000074040a145981 */ /* 0x000ee2000c1e1900 */
[----:B----4-:R-:W-:-:S03]  /*06e0*/  @P4 LOP3.LUT R3, R3, R22, RZ, 0x3c, !PT ;  /* 0x0000001603034212 */ /* 0x010fc600078e3cff */
[----:B------:R-:W4:Y:S01]  /*06f0*/  @P0 LDG.E R22, desc[UR4][R10.64+0x8c] ;  /* 0x00008c040a160981 */ /* 0x000f22000c1e1900 */
[----:B------:R-:W-:-:S03]  /*0700*/  @P6 LOP3.LUT R15, R15, R26, RZ, 0x3c, !PT ;  /* 0x0000001a0f0f6212 */ /* 0x000fc600078e3cff */
        /* <DEDUP_REMOVED lines=13> */
[----:B------:R-:W-:Y:S02]  /*07e0*/  @P6 LOP3.LUT R4, R4, R27, RZ, 0x3c, !PT ;  /* 0x0000001b04046212 */ /* 0x000fe400078e3cff */
[----:B------:R-:W-:Y:S02]  /*07f0*/  @P6 LOP3.LUT R2, R2, R21, RZ, 0x3c, !PT ;  /* 0x0000001502026212 */ /* 0x000fe400078e3cff */
[----:B------:R-:W-:Y:S02]  /*0800*/  @P0 LOP3.LUT R4, R4, R23, RZ, 0x3c, !PT ;  /* 0x0000001704040212 */ /* 0x000fe400078e3cff */
[----:B------:R-:W-:Y:S02]  /*0810*/  @P0 LOP3.LUT R2, R2, R25, RZ, 0x3c, !PT ;  /* 0x0000001902020212 */ /* 0x000fe400078e3cff */
[----:B--2---:R-:W-:Y:S02]  /*0820*/  @P6 LOP3.LUT R5, R5, R18, RZ, 0x3c, !PT ;  /* 0x0000001205056212 */ /* 0x004fe400078e3cff */
[----:B---3--:R-:W-:-:S02]  /*0830*/  @P6 LOP3.LUT R3, R3, R20, RZ, 0x3c, !PT ;  /* 0x0000001403036212 */ /* 0x008fc400078e3cff */
[----:B----4-:R-:W-:Y:S02]  /*0840*/  @P0 LOP3.LUT R5, R5, R22, RZ, 0x3c, !PT ;  /* 0x0000001605050212 */ /* 0x010fe400078e3cff */
[----:B------:R-:W-:Y:S02]  /*0850*/  @P0 LOP3.LUT R3, R3, R26, RZ, 0x3c, !PT ;  /* 0x0000001a03030212 */ /* 0x000fe400078e3cff */
[----:B------:R-:W-:-:S13]  /*0860*/  R2P PR, R24.B1, 0x7f ;  /* 0x0000007f18007804 */ /* 0x000fda0000001000 */
[----:B------:R-:W2:Y:S04]  /*0870*/  @P0 LDG.E R18, desc[UR4][R10.64+0xa0] ;  /* 0x0000a0040a120981 */ /* 0x000ea8000c1e1900 */
[----:B------:R-:W3:Y:S04]  /*0880*/  @P1 LDG.E R22, desc[UR4][R10.64+0xb4] ;  /* 0x0000b4040a161981 */ /* 0x000ee8000c1e1900 */
[----:B------:R-:W4:Y:S04]  /*0890*/  @P2 LDG.E R26, desc[UR4][R10.64+0xc8] ;  /* 0x0000c8040a1a2981 */ /* 0x000f28000c1e1900 */
[----:B------:R-:W4:Y:S04]  /*08a0*/  @P3 LDG.E R28, desc[UR4][R10.64+0xdc] ;  /* 0x0000dc040a1c3981 */ /* 0x000f28000c1e1900 */
[----:B------:R-:W4:Y:S04]  /*08b0*/  @P0 LDG.E R23, desc[UR4][R10.64+0xa4] ;  /* 0x0000a4040a170981 */ /* 0x000f28000c1e1900 */
[----:B------:R-:W4:Y:S04]  /*08c0*/  @P0 LDG.E R20, desc[UR4][R10.64+0xa8] ;  /* 0x0000a8040a140981 */ /* 0x000f28000c1e1900 */
[----:B------:R-:W4:Y:S04]  /*08d0*/  @P4 LDG.E R25, desc[UR4][R10.64+0xf0] ;  /* 0x0000f0040a194981 */ /* 0x000f28000c1e1900 */
        /* <DEDUP_REMOVED lines=21> */
[----:B------:R-:W-:Y:S02]  /*0a30*/  LOP3.LUT P0, RZ, R24, 0x8000, RZ, 0xc0, !PT ;  /* 0x0000800018ff7812 */ /* 0x000fe4000780c0ff */
[----:B----4-:R-:W-:Y:S01]  /*0a40*/  @P5 LOP3.LUT R15, R15, R26, RZ, 0x3c, !PT ;  /* 0x0000001a0f0f5212 */ /* 0x010fe200078e3cff */
[----:B------:R-:W4:Y:S04]  /*0a50*/  @P3 LDG.E R24, desc[UR4][R10.64+0xe4] ;  /* 0x0000e4040a183981 */ /* 0x000f28000c1e1900 */
[----:B------:R-:W2:Y:S01]  /*0a60*/  @P6 LDG.E R26, desc[UR4][R10.64+0x118] ;  /* 0x000118040a1a6981 */ /* 0x000ea2000c1e1900 */
        /* <DEDUP_REMOVED lines=8> */
[----:B---3--:R-:W-:-:S03]  /*0af0*/  @P2 LOP3.LUT R3, R3, R22, RZ, 0x3c, !PT ;  /* 0x0000001603032212 */ /* 0x008fc600078e3cff */
[----:B------:R-:W3:Y:S01]  /*0b00*/  @P4 LDG.E R22, desc[UR4][R10.64+0x100] ;  /* 0x000100040a164981 */ /* 0x000ee2000c1e1900 */
[----:B--2---:R-:W-:-:S03]  /*0b10*/  @P6 LOP3.LUT R15, R15, R26, RZ, 0x3c, !PT ;  /* 0x0000001a0f0f6212 */ /* 0x004fc600078e3cff */
[----:B------:R-:W2:Y:S01]  /*0b20*/  @P0 LDG.E R26, desc[UR4][R10.64+0x12c] ;  /* 0x00012c040a1a0981 */ /* 0x000ea2000c1e1900 */
[----:B----4-:R-:W-:-:S03]  /*0b30*/  @P2 LOP3.LUT R2, R2, R23, RZ, 0x3c, !PT ;  /* 0x0000001702022212 */ /* 0x010fc600078e3cff */
[----:B------:R-:W4:Y:S01]  /*0b40*/  @P4 LDG.E R23, desc[UR4][R10.64+0xfc] ;  /* 0x0000fc040a174981 */ /* 0x000f22000c1e1900 */
[----:B------:R-:W-:-:S03]  /*0b50*/  @P2 LOP3.LUT R5, R5, R20, RZ, 0x3c, !PT ;  /* 0x0000001405052212 */ /* 0x000fc600078e3cff */
[----:B------:R-:W4:Y:S01]  /*0b60*/  @P4 LDG.E R20, desc[UR4][R10.64+0xf8] ;  /* 0x0000f8040a144981 */ /* 0x000f22000c1e1900 */
[----:B------:R-:W-:Y:S02]  /*0b70*/  @P3 LOP3.LUT R2, R2, R27, RZ, 0x3c, !PT ;  /* 0x0000001b02023212 */ /* 0x000fe400078e3cff */
[----:B------:R-:W-:Y:S01]  /*0b80*/  @P3 LOP3.LUT R4, R4, R25, RZ, 0x3c, !PT ;  /* 0x0000001904043212 */ /* 0x000fe200078e3cff */
[----:B------:R-:W4:Y:S01]  /*0b90*/  @P5 LDG.E R27, desc[UR4][R10.64+0x110] ;  /* 0x000110040a1b5981 */ /* 0x000f22000c1e1900 */
[----:B------:R-:W-:-:S03]  /*0ba0*/  @P3 LOP3.LUT R5, R5, R24, RZ, 0x3c, !PT ;  /* 0x0000001805053212 */ /* 0x000fc600078e3cff */
[----:B------:R-:W4:Y:S04]  /*0bb0*/  @P5 LDG.E R25, desc[UR4][R10.64+0x108] ;  /* 0x000108040a195981 */ /* 0x000f28000c1e1900 */
        /* <DEDUP_REMOVED lines=19> */
[----:B------:R-:W-:-:S05]  /*0cf0*/  VIADD R19, R19, 0x10 ;  /* 0x0000001013137836 */ /* 0x000fca0000000000 */
[----:B------:R-:W-:Y:S02]  /*0d00*/  ISETP.NE.AND P1, PT, R19, 0x20, PT ;  /* 0x000000201300780c */ /* 0x000fe40003f25270 */
[----:B------:R-:W-:Y:S02]  /*0d10*/  @P5 LOP3.LUT R3, R3, R18, RZ, 0x3c, !PT ;  /* 0x0000001203035212 */ /* 0x000fe400078e3cff */
[----:B------:R-:W-:Y:S02]  /*0d20*/  @P6 LOP3.LUT R4, R4, R21, RZ, 0x3c, !PT ;  /* 0x0000001504046212 */ /* 0x000fe400078e3cff */
[----:B---3--:R-:W-:-:S04]  /*0d30*/  @P6 LOP3.LUT R3, R3, R22, RZ, 0x3c, !PT ;  /* 0x0000001603036212 */ /* 0x008fc800078e3cff */
[----:B--2---:R-:W-:Y:S02]  /*0d40*/  @P0 LOP3.LUT R3, R3, R26, RZ, 0x3c, !PT ;  /* 0x0000001a03030212 */ /* 0x004fe400078e3cff */
[----:B----4-:R-:W-:Y:S02]  /*0d50*/  @P6 LOP3.LUT R2, R2, R23, RZ, 0x3c, !PT ;  /* 0x0000001702026212 */ /* 0x010fe400078e3cff */
[----:B------:R-:W-:Y:S02]  /*0d60*/  @P6 LOP3.LUT R5, R5, R20, RZ, 0x3c, !PT ;  /* 0x0000001405056212 */ /* 0x000fe400078e3cff */
[----:B------:R-:W-:Y:S02]  /*0d70*/  @P0 LOP3.LUT R2, R2, R27, RZ, 0x3c, !PT ;  /* 0x0000001b02020212 */ /* 0x000fe400078e3cff */
[----:B------:R-:W-:Y:S02]  /*0d80*/  @P0 LOP3.LUT R4, R4, R25, RZ, 0x3c, !PT ;  /* 0x0000001904040212 */ /* 0x000fe400078e3cff */
[----:B------:R-:W-:Y:S01]  /*0d90*/  @P0 LOP3.LUT R5, R5, R24, RZ, 0x3c, !PT ;  /* 0x0000001805050212 */ /* 0x000fe200078e3cff */
[----:B------:R-:W-:Y:S06]  /*0da0*/  @P1 BRA `(.L_x_109) ;  /* 0xfffffff400481947 */ /* 0x000fec000383ffff */
[----:B------:R-:W-:-:S05]  /*0db0*/  VIADD R17, R17, 0x1 ;  /* 0x0000000111117836 */ /* 0x000fca0000000000 */
[----:B------:R-:W-:-:S13]  /*0dc0*/  ISETP.NE.AND P0, PT, R17, 0x5, PT ;  /* 0x000000051100780c */ /* 0x000fda0003f05270 */
[----:B------:R-:W-:Y:S05]  /*0dd0*/  @P0 BRA `(.L_x_110) ;  /* 0xfffffff400300947 */ /* 0x000fea000383ffff */
[----:B------:R1:W-:Y:S01]  /*0de0*/  STG.E.64 desc[UR4][R6.64+0x8], R4 ;  /* 0x0000080406007986 */ /* 0x0003e2000c101b04 */
[----:B------:R-:W-:Y:S01]  /*0df0*/  VIADD R14, R14, 0x1 ;  /* 0x000000010e0e7836 */ /* 0x000fe20000000000 */
[----:B------:R-:W-:Y:S02]  /*0e00*/  LOP3.LUT R11, R13, 0x3, RZ, 0xc0, !PT ;  /* 0x000000030d0b7812 */ /* 0x000fe400078ec0ff */
[----:B------:R1:W-:Y:S02]  /*0e10*/  STG.E.64 desc[UR4][R6.64+0x10], R2 ;  /* 0x0000100206007986 */ /* 0x0003e4000c101b04 */
[----:B------:R-:W-:Y:S02]  /*0e20*/  ISETP.GE.U32.AND P0, PT, R14, R11, PT ;  /* 0x0000000b0e00720c */ /* 0x000fe40003f06070 */
[----:B------:R1:W-:Y:S11]  /*0e30*/  STG.E desc[UR4][R6.64+0x4], R15 ;  /* 0x0000040f06007986 */ /* 0x0003f6000c101904 */
[----:B------:R-:W-:Y:S05]  /*0e40*/  @!P0 BRA `(.L_x_111) ;  /* 0xfffffff400048947 */ /* 0x000fea000383ffff */
.L_x_108:
[----:B------:R-:W-:Y:S05]  /*0e50*/  BSYNC.RECONVERGENT B1 ;  /* 0x0000000000017941 */ /* 0x000fea0003800200 */
.L_x_107:
[C---:B------:R-:W-:Y:S01]  /*0e60*/  ISETP.GT.U32.AND P0, PT, R13.reuse, 0x3, PT ;  /* 0x000000030d00780c */ /* 0x040fe20003f04070 */
[----:B------:R-:W-:Y:S01]  /*0e70*/  VIADD R12, R12, 0x1 ;  /* 0x000000010c0c7836 */ /* 0x000fe20000000000 */
[--C-:B------:R-:W-:Y:S02]  /*0e80*/  SHF.R.U64 R13, R13, 0x2, R0.reuse ;  /* 0x000000020d0d7819 */ /* 0x100fe40000001200 */
[----:B------:R-:W-:Y:S02]  /*0e90*/  ISETP.GT.U32.AND.EX P0, PT, R0, RZ, PT, P0 ;  /* 0x000000ff0000720c */ /* 0x000fe40003f04100 */
[----:B------:R-:W-:-:S11]  /*0ea0*/  SHF.R.U32.HI R0, RZ, 0x2, R0 ;  /* 0x00000002ff007819 */ /* 0x000fd60000011600 */
[----:B------:R-:W-:Y:S05]  /*0eb0*/  @P0 BRA `(.L_x_112) ;  /* 0xfffffff000c80947 */ /* 0x000fea000383ffff */
.L_x_106:
[----:B------:R-:W-:Y:S05]  /*0ec0*/  BSYNC.RECONVERGENT B0 ;  /* 0x0000000000007941 */ /* 0x000fea0003800200 */
.L_x_105:
[----:B------:R-:W-:Y:S04]  /*0ed0*/  STG.E.64 desc[UR4][R6.64+0x18], RZ ;  /* 0x000018ff06007986 */ /* 0x000fe8000c101b04 */
[----:B------:R-:W-:Y:S04]  /*0ee0*/  STG.E desc[UR4][R6.64+0x20], RZ ;  /* 0x000020ff06007986 */ /* 0x000fe8000c101904 */
[----:B------:R-:W-:Y:S01]  /*0ef0*/  STG.E.64 desc[UR4][R6.64+0x28], RZ ;  /* 0x000028ff06007986 */ /* 0x000fe2000c101b04 */
[----:B------:R-:W-:Y:S05]  /*0f00*/  EXIT ;  /* 0x000000000000794d */ /* 0x000fea0003800000 */
.L_x_113:
        /* <DEDUP_REMOVED lines=15> */
.L_x_153:


//--------------------- .text.update_beads_kernel --------------------------
	.section	.text.update_beads_kernel,"ax",@progbits
	.align	128
        .global         update_beads_kernel
        .type           update_beads_kernel,@function
        .size           update_beads_kernel,(.L_x_148 - update_beads_kernel)
        .other          update_beads_kernel,@"STO_CUDA_ENTRY STV_DEFAULT"
update_beads_kernel:
.text.update_beads_kernel:
[----:B------:R-:W-:Y:S01]  /*0000*/  LDC R1, c[0x0][0x37c] ;  /* 0x0000df00ff017b82 */ /* 0x000fe20000000800 */
[----:B------:R-:W0:Y:S07]  /*0010*/  S2R R3, SR_TID.X ;  /* 0x0000000000037919 */ /* 0x000e2e0000002100 */
[----:B------:R-:W1:Y:S01]  /*0020*/  S2UR UR19, SR_CTAID.X ;  /* 0x00000000001379c3 */ /* 0x000e620000002500 */
[----:B------:R-:W0:Y:S01]  /*0030*/  LDCU UR7, c[0x0][0x3a0] ;  /* 0x00007400ff0777ac */ /* 0x000e220008000800 */
[----:B------:R-:W2:Y:S01]  /*0040*/  LDCU UR8, c[0x0][0x39c] ;  /* 0x00007380ff0877ac */ /* 0x000ea20008000800 */
[----:B-1----:R-:W-:-:S02]  /*0050*/  MOV R0, UR19 ;  /* 0x0000001300007c02 */ /* 0x002fc40008000f00 */
[----:B0-----:R-:W-:-:S04]  /*0060*/  ISETP.GE.AND P0, PT, R3, UR7, PT ;  /* 0x0000000703007c0c */ /* 0x001fc8000bf06270 */
[----:B--2---:R-:W-:-:S13]  /*0070*/  ISETP.GE.OR P0, PT, R0, UR8, P0 ;  /* 0x0000000800007c0c */ /* 0x004fda0008706670 */
[----:B------:R-:W-:Y:S05]  /*0080*/  @P0 EXIT ;  /* 0x000000000000094d */ /* 0x000fea0003800000 */
[----:B------:R-:W0:Y:S01]  /*0090*/  LDC.64 R6, c[0x0][0x3b8] ;  /* 0x0000ee00ff067b82 */ /* 0x000e220000000a00 */
[----:B------:R-:W1:Y:S01]  /*00a0*/  LDCU.64 UR16, c[0x0][0x358] ;  /* 0x00006b00ff1077ac */ /* 0x000e620008000a00 */
[----:B------:R-:W2:Y:S01]  /*00b0*/  I2F.U32.RP R0, UR8 ;  /* 0x0000000800007d06 */ /* 0x000ea20008209000 */
[----:B------:R-:W-:Y:S01]  /*00c0*/  UIMAD UR18, UR19, UR7, URZ ;  /* 0x00000007131272a4 */ /* 0x000fe2000f8e02ff */
[----:B------:R-:W-:-:S04]  /*00d0*/  UMOV UR4, URZ ;  /* 0x000000ff00047c82 */ /* 0x000fc80008000000 */
[----:B------:R-:W3:Y:S01]  /*00e0*/  LDC.64 R16, c[0x0][0x380] ;  /* 0x0000e000ff107b82 */ /* 0x000ee20000000a00 */
[----:B------:R-:W-:Y:S01]  /*00f0*/  IADD3 R23, PT, PT, R3, UR18, RZ ;  /* 0x0000001203177c10 */ /* 0x000fe2000fffe0ff */
[----:B------:R-:W-:-:S06]  /*0100*/  UISETP.NE.U32.AND UP1, UPT, UR8, URZ, UPT ;  /* 0x000000ff0800728c */ /* 0x000fcc000bf25070 */
[----:B------:R-:W4:Y:S01]  /*0110*/  LDC.64 R20, c[0x0][0x3a8] ;  /* 0x0000ea00ff147b82 */ /* 0x000f220000000a00 */
[----:B--2---:R-:W2:Y:S01]  /*0120*/  MUFU.RCP R0, R0 ;  /* 0x0000000000007308 */ /* 0x004ea20000001000 */
[----:B0-----:R-:W-:-:S05]  /*0130*/  IMAD.WIDE.U32 R6, R23, 0x30, R6 ;  /* 0x0000003017067825 */ /* 0x001fca00078e0006 */
[----:B-1----:R-:W4:Y:S04]  /*0140*/  LDG.E.64 R4, desc[UR16][R6.64] ;  /* 0x0000001006047981 */ /* 0x002f28000c1e1b00 */
[----:B------:R-:W4:Y:S01]  /*0150*/  LDG.E.64 R8, desc[UR16][R6.64+0x10] ;  /* 0x0000101006087981 */ /* 0x000f22000c1e1b00 */
[----:B--2---:R-:W-:Y:S01]  /*0160*/  IADD3 R2, PT, PT, R0, 0xffffffe, RZ ;  /* 0x0ffffffe00027810 */ /* 0x004fe20007ffe0ff */
[----:B---3--:R-:W-:Y:S01]  /*0170*/  IMAD.WIDE.U32 R22, R23, 0x4, R16 ;  /* 0x0000000417167825 */ /* 0x008fe200078e0010 */
[----:B------:R-:W-:Y:S01]  /*0180*/  UISETP.NE.AND UP2, UPT, UR19, URZ, UPT ;  /* 0x000000ff1300728c */ /* 0x000fe2000bf45270 */
[----:B------:R-:W5:Y:S03]  /*0190*/  LDG.E.64 R12, desc[UR16][R6.64+0x8] ;  /* 0x00000810060c7981 */ /* 0x000f66000c1e1b00 */
[----:B------:R-:W0:Y:S01]  /*01a0*/  F2I.FTZ.U32.TRUNC.NTZ R2, R2 ;  /* 0x0000000200027305 */ /* 0x000e22000021f000 */
[----:B----4-:R-:W-:Y:S01]  /*01b0*/  FADD R25, R20, R20 ;  /* 0x0000001414197221 */ /* 0x010fe20000000000 */
[----:B------:R-:W5:Y:S01]  /*01c0*/  LDG.E.64 R14, desc[UR16][R6.64+0x18] ;  /* 0x00001810060e7981 */ /* 0x000f62000c1e1b00 */
[----:B0-----:R-:W-:-:S03]  /*01d0*/  R2UR UR5, R2 ;  /* 0x00000000020572ca */ /* 0x001fc600000e0000 */
[----:B------:R0:W2:Y:S10]  /*01e0*/  LDG.E R2, desc[UR16][R22.64] ;  /* 0x0000001016027981 */ /* 0x0000b4000c1e1900 */
[----:B------:R-:W-:-:S04]  /*01f0*/  UIADD3 UR6, UPT, UPT, URZ, -UR5, URZ ;  /* 0x80000005ff067290 */ /* 0x000fc8000fffe0ff */
[----:B------:R-:W-:-:S04]  /*0200*/  UIMAD UR6, UR6, UR8, URZ ;  /* 0x00000008060672a4 */ /* 0x000fc8000f8e02ff */
[----:B------:R-:W-:Y:S02]  /*0210*/  UIMAD.WIDE.U32 UR4, UR5, UR6, UR4 ;  /* 0x00000006050472a5 */ /* 0x000fe4000f8e0004 */
[----:B------:R-:W-:-:S04]  /*0220*/  UIADD3 UR6, UPT, UPT, UR19, 0x1, URZ ;  /* 0x0000000113067890 */ /* 0x000fc8000fffe0ff */
[----:B------:R-:W-:-:S04]  /*0230*/  UIMAD.WIDE.U32 UR4, UR5, UR6, URZ ;  /* 0x00000006050472a5 */ /* 0x000fc8000f8e00ff */
[----:B------:R-:W-:-:S04]  /*0240*/  UIADD3 UR5, UPT, UPT, -UR5, URZ, URZ ;  /* 0x000000ff05057290 */ /* 0x000fc8000fffe1ff */
[----:B------:R-:W-:-:S04]  /*0250*/  UIMAD UR6, UR8, UR5, UR6 ;  /* 0x00000005080672a4 */ /* 0x000fc8000f8e0206 */
[----:B------:R-:W-:-:S11]  /*0260*/  UISETP.GE.U32.AND UP0, UPT, UR6, UR8, UPT ;  /* 0x000000080600728c */ /* 0x000fd6000bf06070 */
[----:B------:R-:W-:-:S04]  /*0270*/  @UP0 UIADD3 UR6, UPT, UPT, UR6, -UR8, URZ ;  /* 0x8000000806060290 */ /* 0x000fc8000fffe0ff */
[----:B------:R-:W-:Y:S02]  /*0280*/  UISETP.GE.U32.AND UP0, UPT, UR6, UR8, UPT ;  /* 0x000000080600728c */ /* 0x000fe4000bf06070 */
[----:B------:R-:W-:Y:S01]  /*0290*/  USEL UR4, UR19, UR8, UP2 ;  /* 0x0000000813047287 */ /* 0x000fe20009000000 */
[----:B------:R-:W-:-:S03]  /*02a0*/  MOV R0, UR7 ;  /* 0x0000000700007c02 */ /* 0x000fc60008000f00 */
[----:B------:R-:W-:-:S05]  /*02b0*/  UIADD3 UR4, UPT, UPT, UR4, -0x1, URZ ;  /* 0xffffffff04047890 */ /* 0x000fca000fffe0ff */
[----:B------:R-:W-:Y:S02]  /*02c0*/  @UP0 UIADD3 UR6, UPT, UPT, UR6, -UR8, URZ ;  /* 0x8000000806060290 */ /* 0x000fe4000fffe0ff */
[----:B------:R-:W-:Y:S01]  /*02d0*/  @!UP1 ULOP3.LUT UR6, URZ, UR8, URZ, 0x33, !UPT ;  /* 0x00000008ff069292 */ /* 0x000fe2000f8e33ff */
[----:B------:R-:W-:-:S05]  /*02e0*/  IMAD R19, R0, UR4, R3 ;  /* 0x0000000400137c24 */ /* 0x000fca000f8e0203 */
[----:B------:R-:W-:Y:S02]  /*02f0*/  IMAD R11, R0, UR6, R3 ;  /* 0x00000006000b7c24 */ /* 0x000fe4000f8e0203 */
[----:B------:R-:W-:-:S04]  /*0300*/  IMAD.WIDE.U32 R18, R19, 0x4, R16 ;  /* 0x0000000413127825 */ /* 0x000fc800078e0010 */
[----:B------:R-:W-:Y:S01]  /*0310*/  FMUL R24, R25, R20 ;  /* 0x0000001419187220 */ /* 0x000fe20000400000 */
[----:B------:R-:W5:Y:S01]  /*0320*/  LDG.E R0, desc[UR16][R6.64+0x20] ;  /* 0x0000201006007981 */ /* 0x000f62000c1e1900 */
[----:B------:R-:W-:Y:S02]  /*0330*/  IMAD.WIDE.U32 R16, R11, 0x4, R16 ;  /* 0x000000040b107825 */ /* 0x000fe400078e0010 */
[----:B0-----:R-:W0:Y:S01]  /*0340*/  MUFU.RCP R23, R24 ;  /* 0x0000001800177308 */ /* 0x001e220000001000 */
[----:B------:R-:W5:Y:S04]  /*0350*/  LDG.E R18, desc[UR16][R18.64] ;  /* 0x0000001012127981 */ /* 0x000f68000c1e1900 */
[----:B------:R1:W5:Y:S01]  /*0360*/  LDG.E R17, desc[UR16][R16.64] ;  /* 0x0000001010117981 */ /* 0x000362000c1e1900 */
[----:B------:R-:W-:-:S03]  /*0370*/  HFMA2 R22, -RZ, RZ, 0.1171875, 0 ;  /* 0x2f800000ff167431 */ /* 0x000fc600000001ff */
[----:B------:R3:W5:Y:S01]  /*0380*/  LDG.E.64 R10, desc[UR16][R6.64+0x28] ;  /* 0x00002810060a7981 */ /* 0x000762000c1e1b00 */
[----:B------:R-:W4:Y:S01]  /*0390*/  FCHK P0, R21, R24 ;  /* 0x0000001815007302 */ /* 0x000f220000000000 */
[----:B0-----:R-:W-:Y:S01]  /*03a0*/  FFMA R20, -R24, R23, 1 ;  /* 0x3f80000018147423 */ /* 0x001fe20000000117 */
[----:B------:R-:W-:-:S04]  /*03b0*/  SHF.R.U32.HI R26, RZ, 0x2, R5 ;  /* 0x00000002ff1a7819 */ /* 0x000fc80000011605 */
[----:B------:R-:W-:Y:S02]  /*03c0*/  LOP3.LUT R26, R26, R5, RZ, 0x3c, !PT ;  /* 0x000000051a1a7212 */ /* 0x000fe400078e3cff */
[----:B-1----:R-:W-:Y:S02]  /*03d0*/  SHF.L.U32 R16, R9, 0x4, RZ ;  /* 0x0000000409107819 */ /* 0x002fe400000006ff */
[----:B------:R-:W-:-:S04]  /*03e0*/  SHF.L.U32 R5, R26, 0x1, RZ ;  /* 0x000000011a057819 */ /* 0x000fc800000006ff */
[----:B------:R-:W-:Y:S02]  /*03f0*/  LOP3.LUT R19, R9, R16, R5, 0x96, !PT ;  /* 0x0000001009137212 */ /* 0x000fe400078e9605 */
[----:B------:R-:W0:Y:S02]  /*0400*/  LDC R5, c[0x0][0x3b0] ;  /* 0x0000ec00ff057b82 */ /* 0x000e240000000800 */
[----:B------:R-:W-:-:S04]  /*0410*/  LOP3.LUT R16, R19, R26, RZ, 0x3c, !PT ;  /* 0x0000001a13107212 */ /* 0x000fc800078e3cff */
[----:B---3--:R-:W-:-:S04]  /*0420*/  IADD3 R6, PT, PT, R4, 0x587c5, R16 ;  /* 0x000587c504067810 */ /* 0x008fc80007ffe010 */
[----:B------:R-:W-:Y:S01]  /*0430*/  I2FP.F32.U32 R7, R6 ;  /* 0x0000000600077245 */ /* 0x000fe20000201000 */
[----:B------:R-:W-:-:S04]  /*0440*/  FFMA R6, R23, R20, R23 ;  /* 0x0000001417067223 */ /* 0x000fc80000000017 */
[----:B------:R-:W-:Y:S01]  /*0450*/  FFMA R7, R7, R22, 1.1641532182693481445e-10 ;  /* 0x2f00000007077423 */ /* 0x000fe20000000016 */
[----:B------:R-:W-:-:S03]  /*0460*/  FFMA R19, R6, R21, RZ ;  /* 0x0000001506137223 */ /* 0x000fc600000000ff */
[----:B------:R-:W-:Y:S01]  /*0470*/  FADD R7, R7, -0.5 ;  /* 0xbf00000007077421 */ /* 0x000fe20000000000 */
[----:B------:R-:W-:-:S03]  /*0480*/  FFMA R20, -R24, R19, R21 ;  /* 0x0000001318147223 */ /* 0x000fc60000000115 */
[----:B------:R-:W-:Y:S01]  /*0490*/  FADD R7, R7, R7 ;  /* 0x0000000707077221 */ /* 0x000fe20000000000 */
[----:B0-----:R-:W-:Y:S01]  /*04a0*/  FMUL R5, R5, 0.10000000149011611938 ;  /* 0x3dcccccd05057820 */ /* 0x001fe20000400000 */
[----:B------:R-:W-:-:S03]  /*04b0*/  FFMA R19, R6, R20, R19 ;  /* 0x0000001406137223 */ /* 0x000fc60000000013 */
[----:B--2---:R-:W-:Y:S01]  /*04c0*/  FFMA R5, R5, R7, R2 ;  /* 0x0000000705057223 */ /* 0x004fe20000000002 */
[----:B----4-:R-:W-:Y:S06]  /*04d0*/  @!P0 BRA `(.L_x_114) ;  /* 0x00000000000c8947 */ /* 0x010fec0003800000 */
[----:B------:R-:W-:-:S07]  /*04e0*/  MOV R22, 0x500 ;  /* 0x0000050000167802 */ /* 0x000fce0000000f00 */
[----:B-----5:R-:W-:Y:S05]  /*04f0*/  CALL.REL.NOINC `($__internal_4_$__cuda_sm3x_div_rn_noftz_f32_slowpath) ;  /* 0x0000001400f47944 */ /* 0x020fea0003c00000 */
[----:B------:R-:W-:-:S07]  /*0500*/  MOV R19, R6 ;  /* 0x0000000600137202 */ /* 0x000fce0000000f00 */
.L_x_114:
[----:B------:R-:W0:Y:S01]  /*0510*/  LDCU UR5, c[0x0][0x3a0] ;  /* 0x00007400ff0577ac */ /* 0x000e220008000800 */
[C-C-:B-----5:R-:W-:Y:S01]  /*0520*/  FADD R7, -R2.reuse, R17.reuse ;  /* 0x0000001102077221 */ /* 0x160fe20000000100 */
[C---:B------:R-:W-:Y:S01]  /*0530*/  FADD R17, -R5.reuse, R17 ;  /* 0x0000001105117221 */ /* 0x040fe20000000100 */
[--C-:B------:R-:W-:Y:S01]  /*0540*/  FADD R6, R2, -R18.reuse ;  /* 0x8000001202067221 */ /* 0x100fe20000000000 */
[----:B------:R-:W1:Y:S01]  /*0550*/  LDCU UR12, c[0x0][0x3a0] ;  /* 0x00007400ff0c77ac */ /* 0x000e620008000800 */
[----:B------:R-:W-:Y:S01]  /*0560*/  FADD R18, R5, -R18 ;  /* 0x8000001205127221 */ /* 0x000fe20000000000 */
[----:B------:R-:W-:Y:S01]  /*0570*/  FMUL R7, R7, R7 ;  /* 0x0000000707077220 */ /* 0x000fe20000400000 */
[----:B------:R-:W-:Y:S01]  /*0580*/  FMUL R17, R17, R17 ;  /* 0x0000001111117220 */ /* 0x000fe20000400000 */
[----:B------:R-:W-:Y:S02]  /*0590*/  MOV R24, RZ ;  /* 0x000000ff00187202 */ /* 0x000fe40000000f00 */
[----:B------:R-:W-:Y:S01]  /*05a0*/  FFMA R6, R6, R6, R7 ;  /* 0x0000000606067223 */ /* 0x000fe20000000007 */
[----:B------:R-:W-:Y:S01]  /*05b0*/  FFMA R18, R18, R18, R17 ;  /* 0x0000001212127223 */ /* 0x000fe20000000011 */
[----:B------:R-:W-:-:S02]  /*05c0*/  MOV R17, RZ ;  /* 0x000000ff00117202 */ /* 0x000fc40000000f00 */
[-C--:B------:R-:W-:Y:S01]  /*05d0*/  FMUL R6, R6, R19.reuse ;  /* 0x0000001306067220 */ /* 0x080fe20000400000 */
[----:B------:R-:W-:Y:S01]  /*05e0*/  FMUL R7, R18, R19 ;  /* 0x0000001312077220 */ /* 0x000fe20000400000 */
[----:B0-----:R-:W-:Y:S02]  /*05f0*/  UIADD3 UR4, UPT, UPT, UR5, -0x1, URZ ;  /* 0xffffffff05047890 */ /* 0x001fe4000fffe0ff */
[----:B------:R-:W-:Y:S02]  /*0600*/  IMAD R25, R3, UR5, RZ ;  /* 0x0000000503197c24 */ /* 0x000fe4000f8e02ff */
[----:B------:R-:W-:Y:S02]  /*0610*/  UISETP.GE.U32.AND UP0, UPT, UR4, 0x7, UPT ;  /* 0x000000070400788c */ /* 0x000fe4000bf06070 */
[----:B-1----:R-:W-:Y:S01]  /*0620*/  ULOP3.LUT UR6, UR12, 0x7, URZ, 0xc0, !UPT ;  /* 0x000000070c067892 */ /* 0x002fe2000f8ec0ff */
[----:B------:R-:W-:-:S03]  /*0630*/  UMOV UR4, URZ ;  /* 0x000000ff00047c82 */ /* 0x000fc60008000000 */
[----:B------:R-:W-:-:S03]  /*0640*/  UISETP.NE.AND UP1, UPT, UR6, URZ, UPT ;  /* 0x000000ff0600728c */ /* 0x000fc6000bf25270 */
[----:B------:R-:W-:Y:S08]  /*0650*/  BRA.U !UP0, `(.L_x_115) ;  /* 0x0000000108f47547 */ /* 0x000ff0000b800000 */
[----:B------:R-:W-:Y:S01]  /*0660*/  HFMA2 R17, -RZ, RZ, 0, 0 ;  /* 0x00000000ff117431 */ /* 0x000fe200000001ff */
[----:B------:R-:W-:Y:S01]  /*0670*/  ULOP3.LUT UR4, UR5, 0xfffffff8, URZ, 0xc0, !UPT ;  /* 0xfffffff805047892 */ /* 0x000fe2000f8ec0ff */
[----:B------:R-:W-:-:S03]  /*0680*/  MOV R23, UR18 ;  /* 0x0000001200177c02 */ /* 0x000fc60008000f00 */
[----:B------:R-:W-:-:S12]  /*0690*/  UIADD3 UR5, UPT, UPT, -UR4, URZ, URZ ;  /* 0x000000ff04057290 */ /* 0x000fd8000fffe1ff */
.L_x_116:
[----:B------:R-:W0:Y:S08]  /*06a0*/  LDC.64 R20, c[0x0][0x388] ;  /* 0x0000e200ff147b82 */ /* 0x000e300000000a00 */
[----:B------:R-:W1:Y:S01]  /*06b0*/  LDC.64 R18, c[0x0][0x380] ;  /* 0x0000e000ff127b82 */ /* 0x000e620000000a00 */
[----:B0-----:R-:W-:-:S05]  /*06c0*/  IMAD.WIDE R20, R25, 0x4, R20 ;  /* 0x0000000419147825 */ /* 0x001fca00078e0214 */
[----:B------:R-:W2:Y:S01]  /*06d0*/  LDG.E R27, desc[UR16][R20.64] ;  /* 0x00000010141b7981 */ /* 0x000ea2000c1e1900 */
[----:B-1----:R-:W-:-:S03]  /*06e0*/  IMAD.WIDE R18, R23, 0x4, R18 ;  /* 0x0000000417127825 */ /* 0x002fc600078e0212 */
[----:B------:R-:W3:Y:S04]  /*06f0*/  LDG.E R22, desc[UR16][R20.64+0x4] ;  /* 0x0000041014167981 */ /* 0x000ee8000c1e1900 */
[----:B------:R-:W4:Y:S04]  /*0700*/  LDG.E R26, desc[UR16][R18.64] ;  /* 0x00000010121a7981 */ /* 0x000f28000c1e1900 */
[----:B------:R-:W5:Y:S01]  /*0710*/  LDG.E R28, desc[UR16][R18.64+0x1c] ;  /* 0x00001c10121c7981 */ /* 0x000f62000c1e1900 */
[----:B--2---:R-:W-:-:S04]  /*0720*/  FMUL R29, R2, R27 ;  /* 0x0000001b021d7220 */ /* 0x004fc80000400000 */
[----:B----4-:R-:W-:Y:S02]  /*0730*/  FFMA R29, R26, R29, R24 ;  /* 0x0000001d1a1d7223 */ /* 0x010fe40000000018 */
[----:B------:R-:W2:Y:S01]  /*0740*/  LDG.E R24, desc[UR16][R18.64+0x4] ;  /* 0x0000041012187981 */ /* 0x000ea2000c1e1900 */
[----:B------:R-:W-:-:S04]  /*0750*/  FMUL R27, R5, R27 ;  /* 0x0000001b051b7220 */ /* 0x000fc80000400000 */
[----:B------:R-:W-:Y:S01]  /*0760*/  FFMA R27, R26, R27, R17 ;  /* 0x0000001b1a1b7223 */ /* 0x000fe20000000011 */
[-C--:B---3--:R-:W-:Y:S01]  /*0770*/  FMUL R17, R2, R22.reuse ;  /* 0x0000001602117220 */ /* 0x088fe20000400000 */
[----:B------:R-:W3:Y:S03]  /*0780*/  LDG.E R26, desc[UR16][R18.64+0x8] ;  /* 0x00000810121a7981 */ /* 0x000ee6000c1e1900 */
[----:B--2---:R-:W-:Y:S02]  /*0790*/  FFMA R29, R24, R17, R29 ;  /* 0x00000011181d7223 */ /* 0x004fe4000000001d */
[----:B------:R-:W2:Y:S01]  /*07a0*/  LDG.E R17, desc[UR16][R20.64+0x8] ;  /* 0x0000081014117981 */ /* 0x000ea2000c1e1900 */
[----:B------:R-:W-:-:S04]  /*07b0*/  FMUL R22, R5, R22 ;  /* 0x0000001605167220 */ /* 0x000fc80000400000 */
[----:B------:R-:W-:Y:S02]  /*07c0*/  FFMA R27, R24, R22, R27 ;  /* 0x00000016181b7223 */ /* 0x000fe4000000001b */
[----:B------:R-:W4:Y:S01]  /*07d0*/  LDG.E R24, desc[UR16][R18.64+0xc] ;  /* 0x00000c1012187981 */ /* 0x000f22000c1e1900 */
[----:B--2---:R-:W-:-:S04]  /*07e0*/  FMUL R22, R2, R17 ;  /* 0x0000001102167220 */ /* 0x004fc80000400000 */
[----:B---3--:R-:W-:Y:S02]  /*07f0*/  FFMA R29, R26, R22, R29 ;  /* 0x000000161a1d7223 */ /* 0x008fe4000000001d */
[----:B------:R-:W2:Y:S01]  /*0800*/  LDG.E R22, desc[UR16][R20.64+0xc] ;  /* 0x00000c1014167981 */ /* 0x000ea2000c1e1900 */
[----:B------:R-:W-:-:S04]  /*0810*/  FMUL R17, R5, R17 ;  /* 0x0000001105117220 */ /* 0x000fc80000400000 */
[----:B------:R-:W-:Y:S02]  /*0820*/  FFMA R27, R26, R17, R27 ;  /* 0x000000111a1b7223 */ /* 0x000fe4000000001b */
[----:B------:R-:W3:Y:S01]  /*0830*/  LDG.E R26, desc[UR16][R18.64+0x10] ;  /* 0x00001010121a7981 */ /* 0x000ee2000c1e1900 */
[----:B--2---:R-:W-:-:S04]  /*0840*/  FMUL R17, R2, R22 ;  /* 0x0000001602117220 */ /* 0x004fc80000400000 */
[----:B----4-:R-:W-:Y:S02]  /*0850*/  FFMA R29, R24, R17, R29 ;  /* 0x00000011181d7223 */ /* 0x010fe4000000001d */
        /* <DEDUP_REMOVED lines=10> */
[-C--:B--2---:R-:W-:Y:S01]  /*0900*/  FMUL R17, R2, R22.reuse ;  /* 0x0000001602117220 */ /* 0x084fe20000400000 */
[----:B------:R-:W-:-:S03]  /*0910*/  FMUL R22, R5, R22 ;  /* 0x0000001605167220 */ /* 0x000fc60000400000 */
[C---:B----4-:R-:W-:Y:S01]  /*0920*/  FFMA R17, R24.reuse, R17, R29 ;  /* 0x0000001118117223 */ /* 0x050fe2000000001d */
[----:B------:R-:W-:Y:S02]  /*0930*/  FFMA R27, R24, R22, R27 ;  /* 0x00000016181b7223 */ /* 0x000fe4000000001b */
[----:B------:R-:W2:Y:S04]  /*0940*/  LDG.E R24, desc[UR16][R20.64+0x18] ;  /* 0x0000181014187981 */ /* 0x000ea8000c1e1900 */
[----:B------:R-:W4:Y:S01]  /*0950*/  LDG.E R22, desc[UR16][R18.64+0x18] ;  /* 0x0000181012167981 */ /* 0x000f22000c1e1900 */
[----:B------:R-:W-:-:S04]  /*0960*/  UIADD3 UR5, UPT, UPT, UR5, 0x8, URZ ;  /* 0x0000000805057890 */ /* 0x000fc8000fffe0ff */
[----:B------:R-:W-:Y:S01]  /*0970*/  UISETP.NE.AND UP0, UPT, UR5, URZ, UPT ;  /* 0x000000ff0500728c */ /* 0x000fe2000bf05270 */
[----:B------:R-:W-:Y:S01]  /*0980*/  IADD3 R23, PT, PT, R23, 0x8, RZ ;  /* 0x0000000817177810 */ /* 0x000fe20007ffe0ff */
[----:B------:R-:W-:Y:S02]  /*0990*/  VIADD R25, R25, 0x8 ;  /* 0x0000000819197836 */ /* 0x000fe40000000000 */
[-C--:B--2---:R-:W-:Y:S01]  /*09a0*/  FMUL R29, R2, R24.reuse ;  /* 0x00000018021d7220 */ /* 0x084fe20000400000 */
[----:B------:R-:W-:-:S03]  /*09b0*/  FMUL R24, R5, R24 ;  /* 0x0000001805187220 */ /* 0x000fc60000400000 */
[C---:B----4-:R-:W-:Y:S01]  /*09c0*/  FFMA R17, R22.reuse, R29, R17 ;  /* 0x0000001d16117223 */ /* 0x050fe20000000011 */
[----:B------:R-:W-:Y:S01]  /*09d0*/  FFMA R27, R22, R24, R27 ;  /* 0x00000018161b7223 */ /* 0x000fe2000000001b */
[-C--:B---3--:R-:W-:Y:S01]  /*09e0*/  FMUL R24, R2, R26.reuse ;  /* 0x0000001a02187220 */ /* 0x088fe20000400000 */
[----:B------:R-:W-:-:S03]  /*09f0*/  FMUL R26, R5, R26 ;  /* 0x0000001a051a7220 */ /* 0x000fc60000400000 */
[C---:B-----5:R-:W-:Y:S01]  /*0a00*/  FFMA R24, R28.reuse, R24, R17 ;  /* 0x000000181c187223 */ /* 0x060fe20000000011 */
[----:B------:R-:W-:Y:S01]  /*0a10*/  FFMA R17, R28, R26, R27 ;  /* 0x0000001a1c117223 */ /* 0x000fe2000000001b */
[----:B------:R-:W-:Y:S06]  /*0a20*/  BRA.U UP0, `(.L_x_116) ;  /* 0xfffffffd001c7547 */ /* 0x000fec000b83ffff */
.L_x_115:
[----:B------:R-:W-:Y:S05]  /*0a30*/  BRA.U !UP1, `(.L_x_117) ;  /* 0x00000005095c7547 */ /* 0x000fea000b800000 */
[----:B------:R-:W-:Y:S02]  /*0a40*/  UISETP.GE.U32.AND UP0, UPT, UR6, 0x4, UPT ;  /* 0x000000040600788c */ /* 0x000fe4000bf06070 */
[----:B------:R-:W-:-:S04]  /*0a50*/  ULOP3.LUT UR5, UR12, 0x3, URZ, 0xc0, !UPT ;  /* 0x000000030c057892 */ /* 0x000fc8000f8ec0ff */
[----:B------:R-:W-:-:S03]  /*0a60*/  UISETP.NE.AND UP1, UPT, UR5, URZ, UPT ;  /* 0x000000ff0500728c */ /* 0x000fc6000bf25270 */
[----:B------:R-:W-:Y:S08]  /*0a70*/  BRA.U !UP0, `(.L_x_118) ;  /* 0x00000001089c7547 */ /* 0x000ff0000b800000 */
[----:B------:R-:W0:Y:S01]  /*0a80*/  LDCU.128 UR8, c[0x0][0x380] ;  /* 0x00007000ff0877ac */ /* 0x000e220008000c00 */
[----:B------:R-:W-:Y:S01]  /*0a90*/  IMAD R20, R3, UR12, RZ ;  /* 0x0000000c03147c24 */ /* 0x000fe2000f8e02ff */
[----:B------:R-:W-:Y:S01]  /*0aa0*/  MOV R21, 0x4 ;  /* 0x0000000400157802 */ /* 0x000fe20000000f00 */
[----:B------:R-:W-:-:S03]  /*0ab0*/  UIADD3 UR6, UPT, UPT, UR18, UR4, URZ ;  /* 0x0000000412067290 */ /* 0x000fc6000fffe0ff */
[----:B------:R-:W-:Y:S01]  /*0ac0*/  IADD3 R20, PT, PT, R20, UR4, RZ ;  /* 0x0000000414147c10 */ /* 0x000fe2000fffe0ff */
[----:B0-----:R-:W-:-:S04]  /*0ad0*/  UIMAD.WIDE UR6, UR6, 0x4, UR8 ;  /* 0x00000004060678a5 */ /* 0x001fc8000f8e0208 */
[----:B------:R-:W-:Y:S02]  /*0ae0*/  IMAD.WIDE R20, R20, R21, UR10 ;  /* 0x0000000a14147e25 */ /* 0x000fe4000f8e0215 */
[----:B------:R-:W-:-:S03]  /*0af0*/  MOV R18, UR6 ;  /* 0x0000000600127c02 */ /* 0x000fc60008000f00 */
[----:B------:R-:W2:Y:S01]  /*0b00*/  LDG.E R25, desc[UR16][R20.64] ;  /* 0x0000001014197981 */ /* 0x000ea2000c1e1900 */
[----:B------:R-:W-:Y:S02]  /*0b10*/  MOV R19, UR7 ;  /* 0x0000000700137c02 */ /* 0x000fe40008000f00 */
[----:B------:R-:W-:Y:S01]  /*0b20*/  MOV R22, UR6 ;  /* 0x0000000600167c02 */ /* 0x000fe20008000f00 */
[----:B------:R-:W3:Y:S04]  /*0b30*/  LDG.E R27, desc[UR16][R20.64+0x4] ;  /* 0x00000410141b7981 */ /* 0x000ee8000c1e1900 */
[----:B------:R-:W4:Y:S04]  /*0b40*/  LDG.E R18, desc[UR16][R18.64] ;  /* 0x0000001012127981 */ /* 0x000f28000c1e1900 */
[----:B------:R-:W5:Y:S01]  /*0b50*/  LDG.E R29, desc[UR16][R20.64+0xc] ;  /* 0x00000c10141d7981 */ /* 0x000f62000c1e1900 */
[-C--:B--2---:R-:W-:Y:S01]  /*0b60*/  FMUL R23, R2, R25.reuse ;  /* 0x0000001902177220 */ /* 0x084fe20000400000 */
[----:B------:R-:W-:-:S03]  /*0b70*/  FMUL R28, R5, R25 ;  /* 0x00000019051c7220 */ /* 0x000fc60000400000 */
[C---:B----4-:R-:W-:Y:S01]  /*0b80*/  FFMA R26, R18.reuse, R23, R24 ;  /* 0x00000017121a7223 */ /* 0x050fe20000000018 */
[----:B------:R-:W-:Y:S01]  /*0b90*/  MOV R23, UR7 ;  /* 0x0000000700177c02 */ /* 0x000fe20008000f00 */
[----:B------:R-:W-:Y:S01]  /*0ba0*/  FFMA R28, R18, R28, R17 ;  /* 0x0000001c121c7223 */ /* 0x000fe20000000011 */
[----:B------:R-:W-:Y:S01]  /*0bb0*/  MOV R24, UR6 ;  /* 0x0000000600187c02 */ /* 0x000fe20008000f00 */
[----:B------:R-:W2:Y:S01]  /*0bc0*/  LDG.E R17, desc[UR16][R20.64+0x8] ;  /* 0x0000081014117981 */ /* 0x000ea2000c1e1900 */
[----:B------:R-:W-:-:S03]  /*0bd0*/  MOV R25, UR7 ;  /* 0x0000000700197c02 */ /* 0x000fc60008000f00 */
[----:B------:R-:W4:Y:S01]  /*0be0*/  LDG.E R23, desc[UR16][R22.64+0x4] ;  /* 0x0000041016177981 */ /* 0x000f22000c1e1900 */
[----:B------:R-:W-:-:S03]  /*0bf0*/  MOV R18, UR6 ;  /* 0x0000000600127c02 */ /* 0x000fc60008000f00 */
[----:B------:R3:W4:Y:S04]  /*0c00*/  LDG.E R24, desc[UR16][R24.64+0x8] ;  /* 0x0000081018187981 */ /* 0x000728000c1e1900 */
[----:B------:R0:W4:Y:S01]  /*0c10*/  LDG.E R18, desc[UR16][R18.64+0xc] ;  /* 0x00000c1012127981 */ /* 0x000122000c1e1900 */
[CC--:B---3--:R-:W-:Y:S01]  /*0c20*/  FMUL R25, R5.reuse, R27.reuse ;  /* 0x0000001b05197220 */ /* 0x0c8fe20000400000 */
[C---:B0-----:R-:W-:Y:S01]  /*0c30*/  FMUL R19, R2.reuse, R27 ;  /* 0x0000001b02137220 */ /* 0x041fe20000400000 */
[----:B-----5:R-:W-:Y:S01]  /*0c40*/  FMUL R20, R5, R29 ;  /* 0x0000001d05147220 */ /* 0x020fe20000400000 */
[----:B------:R-:W-:Y:S01]  /*0c50*/  UIADD3 UR4, UPT, UPT, UR4, 0x4, URZ ;  /* 0x0000000404047890 */ /* 0x000fe2000fffe0ff */
[----:B--2---:R-:W-:Y:S01]  /*0c60*/  FMUL R22, R2, R17 ;  /* 0x0000001102167220 */ /* 0x004fe20000400000 */
[C---:B----4-:R-:W-:Y:S01]  /*0c70*/  FFMA R27, R23.reuse, R19, R26 ;  /* 0x00000013171b7223 */ /* 0x050fe2000000001a */
[----:B------:R-:W-:Y:S01]  /*0c80*/  FFMA R23, R23, R25, R28 ;  /* 0x0000001917177223 */ /* 0x000fe2000000001c */
[----:B------:R-:W-:-:S02]  /*0c90*/  FMUL R26, R5, R17 ;  /* 0x00000011051a7220 */ /* 0x000fc40000400000 */
[C---:B------:R-:W-:Y:S02]  /*0ca0*/  FFMA R27, R24.reuse, R22, R27 ;  /* 0x00000016181b7223 */ /* 0x040fe4000000001b */
[----:B------:R-:W-:Y:S01]  /*0cb0*/  FFMA R23, R24, R26, R23 ;  /* 0x0000001a18177223 */ /* 0x000fe20000000017 */
[----:B------:R-:W-:-:S03]  /*0cc0*/  FMUL R24, R2, R29 ;  /* 0x0000001d02187220 */ /* 0x000fc60000400000 */
[C---:B------:R-:W-:Y:S01]  /*0cd0*/  FFMA R17, R18.reuse, R20, R23 ;  /* 0x0000001412117223 */ /* 0x040fe20000000017 */
[----:B------:R-:W-:-:S07]  /*0ce0*/  FFMA R24, R18, R24, R27 ;  /* 0x0000001812187223 */ /* 0x000fce000000001b */
.L_x_118:
[----:B------:R-:W-:Y:S05]  /*0cf0*/  BRA.U !UP1, `(.L_x_117) ;  /* 0x0000000109ac7547 */ /* 0x000fea000b800000 */
[----:B------:R-:W-:Y:S01]  /*0d00*/  UISETP.NE.AND UP0, UPT, UR5, 0x1, UPT ;  /* 0x000000010500788c */ /* 0x000fe2000bf05270 */
[----:B------:R-:W-:Y:S01]  /*0d10*/  IMAD R20, R3, UR12, RZ ;  /* 0x0000000c03147c24 */ /* 0x000fe2000f8e02ff */
[----:B------:R-:W-:Y:S01]  /*0d20*/  ULOP3.LUT UR5, UR12, 0x1, URZ, 0xc0, !UPT ;  /* 0x000000010c057892 */ /* 0x000fe2000f8ec0ff */
[----:B------:R-:W-:-:S03]  /*0d30*/  HFMA2 R23, -RZ, RZ, 0, 2.384185791015625e-07 ;  /* 0x00000004ff177431 */ /* 0x000fc600000001ff */
[----:B------:R-:W-:Y:S01]  /*0d40*/  UISETP.NE.U32.AND UP1, UPT, UR5, 0x1, UPT ;  /* 0x000000010500788c */ /* 0x000fe2000bf25070 */
[----:B------:R-:W-:-:S04]  /*0d50*/  PLOP3.LUT P0, PT, PT, PT, UP0, 0x80, 0x8 ;  /* 0x000000000008781c */ /* 0x000fc80003f0f008 */
[----:B------:R-:W0:Y:S01]  /*0d60*/  @UP0 LDCU.128 UR8, c[0x0][0x380] ;  /* 0x00007000ff0807ac */ /* 0x000e220008000c00 */
[----:B------:R-:W-:Y:S01]  /*0d70*/  PLOP3.LUT P1, PT, PT, PT, UP1, 0x80, 0x8 ;  /* 0x000000000008781c */ /* 0x000fe20003f2f018 */
[----:B------:R-:W-:-:S04]  /*0d80*/  @UP0 UIADD3 UR5, UPT, UPT, UR18, UR4, URZ ;  /* 0x0000000412050290 */ /* 0x000fc8000fffe0ff */
[----:B------:R-:W1:Y:S03]  /*0d90*/  @!UP1 LDCU.128 UR12, c[0x0][0x380] ;  /* 0x00007000ff0c97ac */ /* 0x000e660008000c00 */
[----:B------:R-:W-:Y:S01]  /*0da0*/  @P0 VIADD R22, R20, UR4 ;  /* 0x0000000414160c36 */ /* 0x000fe20008000000 */
[----:B------:R-:W-:Y:S01]  /*0db0*/  @UP0 UIADD3 UR4, UPT, UPT, UR4, 0x2, URZ ;  /* 0x0000000204040890 */ /* 0x000fe2000fffe0ff */
[----:B------:R-:W-:Y:S01]  /*0dc0*/  MOV R21, 0x4 ;  /* 0x0000000400157802 */ /* 0x000fe20000000f00 */
[----:B0-----:R-:W-:Y:S01]  /*0dd0*/  @UP0 UIMAD.WIDE UR8, UR5, 0x4, UR8 ;  /* 0x00000004050808a5 */ /* 0x001fe2000f8e0208 */
[----:B------:R-:W-:Y:S01]  /*0de0*/  @P0 IMAD.WIDE R22, R22, R23, UR10 ;  /* 0x0000000a16160e25 */ /* 0x000fe2000f8e0217 */
[----:B------:R-:W-:Y:S02]  /*0df0*/  @!UP1 UIADD3 UR5, UPT, UPT, UR18, UR4, URZ ;  /* 0x0000000412059290 */ /* 0x000fe4000fffe0ff */
[----:B------:R-:W-:-:S02]  /*0e00*/  @!P1 IADD3 R20, PT, PT, R20, UR4, RZ ;  /* 0x0000000414149c10 */ /* 0x000fc4000fffe0ff */
[----:B------:R-:W-:Y:S01]  /*0e10*/  MOV R27, UR9 ;  /* 0x00000009001b7c02 */ /* 0x000fe20008000f00 */
[----:B------:R-:W2:Y:S01]  /*0e20*/  @P0 LDG.E R25, desc[UR16][R22.64] ;  /* 0x0000001016190981 */ /* 0x000ea2000c1e1900 */
[----:B------:R-:W-:Y:S01]  /*0e30*/  MOV R26, UR8 ;  /* 0x00000008001a7c02 */ /* 0x000fe20008000f00 */
[----:B-1----:R-:W-:Y:S01]  /*0e40*/  @!UP1 UIMAD.WIDE UR4, UR5, 0x4, UR12 ;  /* 0x00000004050498a5 */ /* 0x002fe2000f8e020c */
[----:B------:R-:W-:Y:S01]  /*0e50*/  MOV R18, UR8 ;  /* 0x0000000800127c02 */ /* 0x000fe20008000f00 */
[----:B------:R0:W3:Y:S01]  /*0e60*/  @P0 LDG.E R28, desc[UR16][R22.64+0x4] ;  /* 0x00000410161c0981 */ /* 0x0000e2000c1e1900 */
[----:B------:R-:W-:Y:S01]  /*0e70*/  MOV R19, UR9 ;  /* 0x0000000900137c02 */ /* 0x000fe20008000f00 */
[----:B------:R-:W-:Y:S02]  /*0e80*/  @!P1 IMAD.WIDE R20, R20, R21, UR14 ;  /* 0x0000000e14149e25 */ /* 0x000fe4000f8e0215 */
[----:B------:R3:W4:Y:S04]  /*0e90*/  @P0 LDG.E R27, desc[UR16][R26.64] ;  /* 0x000000101a1b0981 */ /* 0x000728000c1e1900 */
[----:B------:R-:W5:Y:S01]  /*0ea0*/  @P0 LDG.E R18, desc[UR16][R18.64+0x4] ;  /* 0x0000041012120981 */ /* 0x000f62000c1e1900 */
[----:B0-----:R-:W-:-:S03]  /*0eb0*/  MOV R23, UR5 ;  /* 0x0000000500177c02 */ /* 0x001fc60008000f00 */
[----:B------:R-:W5:Y:S01]  /*0ec0*/  @!P1 LDG.E R20, desc[UR16][R20.64] ;  /* 0x0000001014149981 */ /* 0x000f62000c1e1900 */
[----:B------:R-:W-:-:S05]  /*0ed0*/  MOV R22, UR4 ;  /* 0x0000000400167c02 */ /* 0x000fca0008000f00 */
[----:B------:R-:W5:Y:S01]  /*0ee0*/  @!P1 LDG.E R23, desc[UR16][R22.64] ;  /* 0x0000001016179981 */ /* 0x000f62000c1e1900 */
[CC--:B--2---:R-:W-:Y:S01]  /*0ef0*/  @P0 FMUL R29, R2.reuse, R25.reuse ;  /* 0x00000019021d0220 */ /* 0x0c4fe20000400000 */
[C---:B------:R-:W-:Y:S01]  /*0f00*/  @P0 FMUL R25, R5.reuse, R25 ;  /* 0x0000001905190220 */ /* 0x040fe20000400000 */
[-C--:B---3--:R-:W-:Y:S01]  /*0f10*/  @P0 FMUL R26, R2, R28.reuse ;  /* 0x0000001c021a0220 */ /* 0x088fe20000400000 */
[----:B------:R-:W-:Y:S01]  /*0f20*/  @P0 FMUL R28, R5, R28 ;  /* 0x0000001c051c0220 */ /* 0x000fe20000400000 */
[C---:B----4-:R-:W-:Y:S01]  /*0f30*/  @P0 FFMA R29, R27.reuse, R29, R24 ;  /* 0x0000001d1b1d0223 */ /* 0x050fe20000000018 */
[----:B------:R-:W-:-:S03]  /*0f40*/  @P0 FFMA R25, R27, R25, R17 ;  /* 0x000000191b190223 */ /* 0x000fc60000000011 */
[C---:B-----5:R-:W-:Y:S01]  /*0f50*/  @P0 FFMA R24, R18.reuse, R26, R29 ;  /* 0x0000001a12180223 */ /* 0x060fe2000000001d */
[----:B------:R-:W-:Y:S01]  /*0f60*/  @P0 FFMA R17, R18, R28, R25 ;  /* 0x0000001c12110223 */ /* 0x000fe20000000019 */
[-C--:B------:R-:W-:Y:S01]  /*0f70*/  @!P1 FMUL R18, R2, R20.reuse ;  /* 0x0000001402129220 */ /* 0x080fe20000400000 */
[----:B------:R-:W-:-:S03]  /*0f80*/  @!P1 FMUL R20, R5, R20 ;  /* 0x0000001405149220 */ /* 0x000fc60000400000 */
[C---:B------:R-:W-:Y:S01]  /*0f90*/  @!P1 FFMA R24, R23.reuse, R18, R24 ;  /* 0x0000001217189223 */ /* 0x040fe20000000018 */
[----:B------:R-:W-:-:S07]  /*0fa0*/  @!P1 FFMA R17, R23, R20, R17 ;  /* 0x0000001417119223 */ /* 0x000fce0000000011 */
.L_x_117:
[----:B------:R-:W0:Y:S02]  /*0fb0*/  LDCU UR5, c[0x0][0x398] ;  /* 0x00007300ff0577ac */ /* 0x000e240008000800 */
[----:B0-----:R-:W-:-:S09]  /*0fc0*/  UISETP.GE.AND UP0, UPT, UR5, 0x1, UPT ;  /* 0x000000010500788c */ /* 0x001fd2000bf06270 */
[----:B------:R-:W-:Y:S05]  /*0fd0*/  BRA.U !UP0, `(.L_x_119) ;  /* 0x00000009085c7547 */ /* 0x000fea000b800000 */
[----:B------:R-:W-:Y:S01]  /*0fe0*/  UISETP.GE.U32.AND UP0, UPT, UR5, 0x4, UPT ;  /* 0x000000040500788c */ /* 0x000fe2000bf06070 */
[----:B------:R-:W-:-:S08]  /*0ff0*/  UMOV UR4, URZ ;  /* 0x000000ff00047c82 */ /* 0x000fd00008000000 */
[----:B------:R-:W-:Y:S05]  /*1000*/  BRA.U !UP0, `(.L_x_120) ;  /* 0x0000000508a87547 */ /* 0x000fea000b800000 */
[----:B------:R-:W-:Y:S01]  /*1010*/  HFMA2 R22, -RZ, RZ, 0, 0 ;  /* 0x00000000ff167431 */ /* 0x000fe200000001ff */
[----:B------:R-:W-:Y:S01]  /*1020*/  ULOP3.LUT UR4, UR5, 0x7ffffffc, URZ, 0xc0, !UPT ;  /* 0x7ffffffc05047892 */ /* 0x000fe2000f8ec0ff */
[----:B------:R-:W0:Y:S03]  /*1030*/  LDCU UR6, c[0x0][0x3a0] ;  /* 0x00007400ff0677ac */ /* 0x000e260008000800 */
[----:B------:R-:W-:-:S12]  /*1040*/  UIADD3 UR5, UPT, UPT, -UR4, URZ, URZ ;  /* 0x000000ff04057290 */ /* 0x000fd8000fffe1ff */
.L_x_129:
[----:B------:R-:W1:Y:S02]  /*1050*/  LDC.64 R18, c[0x0][0x390] ;  /* 0x0000e400ff127b82 */ /* 0x000e640000000a00 */
[----:B-1----:R-:W-:-:S05]  /*1060*/  IMAD.WIDE.U32 R18, R22, 0x4, R18 ;  /* 0x0000000416127825 */ /* 0x002fca00078e0012 */
[----:B-----5:R-:W2:Y:S04]  /*1070*/  LDG.E R21, desc[UR16][R18.64+0x4] ;  /* 0x0000041012157981 */ /* 0x020ea8000c1e1900 */
[----:B------:R-:W3:Y:S01]  /*1080*/  LDG.E R20, desc[UR16][R18.64] ;  /* 0x0000001012147981 */ /* 0x000ee2000c1e1900 */
[----:B------:R-:W-:Y:S01]  /*1090*/  UIADD3 UR5, UPT, UPT, UR5, 0x4, URZ ;  /* 0x0000000405057890 */ /* 0x000fe2000fffe0ff */
[----:B------:R-:W-:Y:S03]  /*10a0*/  BSSY.RECONVERGENT B0, `(.L_x_121) ;  /* 0x0000016000007945 */ /* 0x000fe60003800200 */
[----:B------:R-:W-:Y:S01]  /*10b0*/  UISETP.NE.AND UP0, UPT, UR5, URZ, UPT ;  /* 0x000000ff0500728c */ /* 0x000fe2000bf05270 */
[----:B--2---:R-:W1:Y:S08]  /*10c0*/  F2I.TRUNC.NTZ R21, R21 ;  /* 0x0000001500157305 */ /* 0x004e70000020f100 */
[----:B---3--:R-:W2:Y:S01]  /*10d0*/  F2I.TRUNC.NTZ R20, R20 ;  /* 0x0000001400147305 */ /* 0x008ea2000020f100 */
[----:B-1----:R-:W-:-:S02]  /*10e0*/  ISETP.NE.AND P0, PT, R21, R3, PT ;  /* 0x000000031500720c */ /* 0x002fc40003f05270 */
[----:B--2---:R-:W-:-:S13]  /*10f0*/  ISETP.NE.AND P1, PT, R20, R3, PT ;  /* 0x000000031400720c */ /* 0x004fda0003f25270 */
[----:B------:R-:W-:Y:S05]  /*1100*/  @P0 BRA P1, `(.L_x_122) ;  /* 0x00000000003c0947 */ /* 0x000fea0000800000 */
[----:B------:R-:W-:-:S04]  /*1110*/  ISETP.NE.AND P0, PT, R20, R3, PT ;  /* 0x000000031400720c */ /* 0x000fc80003f05270 */
[----:B------:R-:W-:-:S04]  /*1120*/  SEL R23, R21, R20, !P0 ;  /* 0x0000001415177207 */ /* 0x000fc80004000000 */
[----:B0-----:R-:W-:-:S13]  /*1130*/  ISETP.GE.AND P0, PT, R23, UR6, PT ;  /* 0x0000000617007c0c */ /* 0x001fda000bf06270 */
[----:B------:R-:W-:Y:S05]  /*1140*/  @P0 BRA `(.L_x_122) ;  /* 0x00000000002c0947 */ /* 0x000fea0003800000 */
[----:B------:R-:W0:Y:S01]  /*1150*/  LDC.64 R20, c[0x0][0x380] ;  /* 0x0000e000ff147b82 */ /* 0x000e220000000a00 */
[----:B------:R-:W-:Y:S01]  /*1160*/  IADD3 R23, PT, PT, R23, UR18, RZ ;  /* 0x0000001217177c10 */ /* 0x000fe2000fffe0ff */
[----:B------:R-:W2:Y:S04]  /*1170*/  LDG.E R26, desc[UR16][R18.64+0xc] ;  /* 0x00000c10121a7981 */ /* 0x000ea8000c1e1900 */
[----:B0-----:R-:W-:Y:S02]  /*1180*/  IMAD.WIDE R20, R23, 0x4, R20 ;  /* 0x0000000417147825 */ /* 0x001fe400078e0214 */
[----:B------:R-:W2:Y:S04]  /*1190*/  LDG.E R23, desc[UR16][R18.64+0x8] ;  /* 0x0000081012177981 */ /* 0x000ea8000c1e1900 */
[----:B------:R-:W3:Y:S01]  /*11a0*/  LDG.E R20, desc[UR16][R20.64] ;  /* 0x0000001014147981 */ /* 0x000ee2000c1e1900 */
[----:B--2---:R-:W-:Y:S01]  /*11b0*/  FMUL R23, R23, R26 ;  /* 0x0000001a17177220 */ /* 0x004fe20000400000 */
[--C-:B---3--:R-:W-:Y:S01]  /*11c0*/  FADD R25, R2, -R20.reuse ;  /* 0x8000001402197221 */ /* 0x108fe20000000000 */
[----:B------:R-:W-:-:S03]  /*11d0*/  FADD R26, R5, -R20 ;  /* 0x80000014051a7221 */ /* 0x000fc60000000000 */
[C---:B------:R-:W-:Y:S01]  /*11e0*/  FFMA R24, R23.reuse, |R25|, R24 ;  /* 0x4000001917187223 */ /* 0x040fe20000000018 */
[----:B------:R-:W-:-:S07]  /*11f0*/  FFMA R17, R23, |R26|, R17 ;  /* 0x4000001a17117223 */ /* 0x000fce0000000011 */
.L_x_122:
[----:B0-----:R-:W-:Y:S05]  /*1200*/  BSYNC.RECONVERGENT B0 ;  /* 0x0000000000007941 */ /* 0x001fea0003800200 */
.L_x_121:
[----:B------:R-:W2:Y:S04]  /*1210*/  LDG.E R21, desc[UR16][R18.64+0x14] ;  /* 0x0000141012157981 */ /* 0x000ea8000c1e1900 */
[----:B------:R-:W3:Y:S01]  /*1220*/  LDG.E R20, desc[UR16][R18.64+0x10] ;  /* 0x0000101012147981 */ /* 0x000ee2000c1e1900 */
[----:B------:R-:W-:Y:S01]  /*1230*/  BSSY.RECONVERGENT B0, `(.L_x_123) ;  /* 0x0000015000007945 */ /* 0x000fe20003800200 */
[----:B--2---:R-:W0:Y:S08]  /*1240*/  F2I.TRUNC.NTZ R21, R21 ;  /* 0x0000001500157305 */ /* 0x004e30000020f100 */
[----:B---3--:R-:W1:Y:S01]  /*1250*/  F2I.TRUNC.NTZ R20, R20 ;  /* 0x0000001400147305 */ /* 0x008e62000020f100 */
[----:B0-----:R-:W-:-:S02]  /*1260*/  ISETP.NE.AND P0, PT, R21, R3, PT ;  /* 0x000000031500720c */ /* 0x001fc40003f05270 */
[----:B-1----:R-:W-:-:S13]  /*1270*/  ISETP.NE.AND P1, PT, R20, R3, PT ;  /* 0x000000031400720c */ /* 0x002fda0003f25270 */
[----:B------:R-:W-:Y:S05]  /*1280*/  @P0 BRA P1, `(.L_x_124) ;  /* 0x00000000003c0947 */ /* 0x000fea0000800000 */
[----:B------:R-:W-:-:S04]  /*1290*/  ISETP.NE.AND P0, PT, R20, R3, PT ;  /* 0x000000031400720c */ /* 0x000fc80003f05270 */
[----:B------:R-:W-:-:S04]  /*12a0*/  SEL R23, R21, R20, !P0 ;  /* 0x0000001415177207 */ /* 0x000fc80004000000 */
[----:B------:R-:W-:-:S13]  /*12b0*/  ISETP.GE.AND P0, PT, R23, UR6, PT ;  /* 0x0000000617007c0c */ /* 0x000fda000bf06270 */
        /* <DEDUP_REMOVED lines=12> */
.L_x_124:
[----:B------:R-:W-:Y:S05]  /*1380*/  BSYNC.RECONVERGENT B0 ;  /* 0x0000000000007941 */ /* 0x000fea0003800200 */
.L_x_123:
        /* <DEDUP_REMOVED lines=13> */
[----:B------:R-:W-:Y:S01]  /*1460*/  VIADD R23, R23, UR18 ;  /* 0x0000001217177c36 */ /* 0x000fe20008000000 */
[----:B------:R-:W2:Y:S03]  /*1470*/  LDG.E R26, desc[UR16][R18.64+0x2c] ;  /* 0x00002c10121a7981 */ /* 0x000ea6000c1e1900 */
        /* <DEDUP_REMOVED lines=8> */
.L_x_126:
[----:B------:R-:W-:Y:S05]  /*1500*/  BSYNC.RECONVERGENT B0 ;  /* 0x0000000000007941 */ /* 0x000fea0003800200 */
.L_x_125:
[----:B------:R-:W2:Y:S04]  /*1510*/  LDG.E R23, desc[UR16][R18.64+0x30] ;  /* 0x0000301012177981 */ /* 0x000ea8000c1e1900 */
[----:B------:R-:W3:Y:S04]  /*1520*/  LDG.E R25, desc[UR16][R18.64+0x34] ;  /* 0x0000341012197981 */ /* 0x000ee8000c1e1900 */
[----:B------:R0:W5:Y:S04]  /*1530*/  LDG.E R20, desc[UR16][R18.64+0x38] ;  /* 0x0000381012147981 */ /* 0x000168000c1e1900 */
[----:B------:R0:W5:Y:S01]  /*1540*/  LDG.E R21, desc[UR16][R18.64+0x3c] ;  /* 0x00003c1012157981 */ /* 0x000162000c1e1900 */
[----:B------:R-:W-:Y:S01]  /*1550*/  BSSY.RECONVERGENT B0, `(.L_x_127) ;  /* 0x0000013000007945 */ /* 0x000fe20003800200 */
[----:B--2---:R-:W1:Y:S08]  /*1560*/  F2I.TRUNC.NTZ R26, R23 ;  /* 0x00000017001a7305 */ /* 0x004e70000020f100 */
[----:B---3--:R-:W2:Y:S01]  /*1570*/  F2I.TRUNC.NTZ R25, R25 ;  /* 0x0000001900197305 */ /* 0x008ea2000020f100 */
[----:B-1----:R-:W-:-:S02]  /*1580*/  ISETP.NE.AND P1, PT, R26, R3, PT ;  /* 0x000000031a00720c */ /* 0x002fc40003f25270 */
[----:B--2---:R-:W-:-:S13]  /*1590*/  ISETP.NE.AND P0, PT, R25, R3, PT ;  /* 0x000000031900720c */ /* 0x004fda0003f05270 */
[----:B0-----:R-:W-:Y:S05]  /*15a0*/  @P0 BRA P1, `(.L_x_128) ;  /* 0x0000000000340947 */ /* 0x001fea0000800000 */
[----:B------:R-:W-:-:S04]  /*15b0*/  ISETP.NE.AND P0, PT, R26, R3, PT ;  /* 0x000000031a00720c */ /* 0x000fc80003f05270 */
[----:B------:R-:W-:-:S04]  /*15c0*/  SEL R23, R25, R26, !P0 ;  /* 0x0000001a19177207 */ /* 0x000fc80004000000 */
[----:B------:R-:W-:-:S13]  /*15d0*/  ISETP.GE.AND P0, PT, R23, UR6, PT ;  /* 0x0000000617007c0c */ /* 0x000fda000bf06270 */
[----:B------:R-:W-:Y:S05]  /*15e0*/  @P0 BRA `(.L_x_128) ;  /* 0x0000000000240947 */ /* 0x000fea0003800000 */
[----:B------:R-:W0:Y:S01]  /*15f0*/  LDC.64 R18, c[0x0][0x380] ;  /* 0x0000e000ff127b82 */ /* 0x000e220000000a00 */
[----:B------:R-:W-:-:S05]  /*1600*/  IADD3 R23, PT, PT, R23, UR18, RZ ;  /* 0x0000001217177c10 */ /* 0x000fca000fffe0ff */
[----:B0-----:R-:W-:-:S06]  /*1610*/  IMAD.WIDE R18, R23, 0x4, R18 ;  /* 0x0000000417127825 */ /* 0x001fcc00078e0212 */
[----:B------:R-:W2:Y:S01]  /*1620*/  LDG.E R18, desc[UR16][R18.64] ;  /* 0x0000001012127981 */ /* 0x000ea2000c1e1900 */
[----:B-----5:R-:W-:Y:S01]  /*1630*/  FMUL R21, R20, R21 ;  /* 0x0000001514157220 */ /* 0x020fe20000400000 */
[--C-:B--2---:R-:W-:Y:S01]  /*1640*/  FADD R20, R2, -R18.reuse ;  /* 0x8000001202147221 */ /* 0x104fe20000000000 */
[----:B------:R-:W-:-:S03]  /*1650*/  FADD R26, R5, -R18 ;  /* 0x80000012051a7221 */ /* 0x000fc60000000000 */
[C---:B------:R-:W-:Y:S01]  /*1660*/  FFMA R24, R21.reuse, |R20|, R24 ;  /* 0x4000001415187223 */ /* 0x040fe20000000018 */
[----:B------:R-:W-:-:S07]  /*1670*/  FFMA R17, R21, |R26|, R17 ;  /* 0x4000001a15117223 */ /* 0x000fce0000000011 */
.L_x_128:
[----:B------:R-:W-:Y:S05]  /*1680*/  BSYNC.RECONVERGENT B0 ;  /* 0x0000000000007941 */ /* 0x000fea0003800200 */
.L_x_127:
[----:B------:R-:W-:Y:S01]  /*1690*/  IADD3 R22, PT, PT, R22, 0x10, RZ ;  /* 0x0000001016167810 */ /* 0x000fe20007ffe0ff */
[----:B------:R-:W-:Y:S06]  /*16a0*/  BRA.U UP0, `(.L_x_129) ;  /* 0xfffffff900687547 */ /* 0x000fec000b83ffff */
.L_x_120:
[----:B------:R-:W0:Y:S02]  /*16b0*/  LDCU UR5, c[0x0][0x398] ;  /* 0x00007300ff0577ac */ /* 0x000e240008000800 */
[----:B0-----:R-:W-:-:S04]  /*16c0*/  ULOP3.LUT UR8, UR5, 0x3, URZ, 0xc0, !UPT ;  /* 0x0000000305087892 */ /* 0x001fc8000f8ec0ff */
[----:B------:R-:W-:-:S09]  /*16d0*/  UISETP.NE.AND UP0, UPT, UR8, URZ, UPT ;  /* 0x000000ff0800728c */ /* 0x000fd2000bf05270 */
[----:B------:R-:W-:Y:S05]  /*16e0*/  BRA.U !UP0, `(.L_x_119) ;  /* 0x0000000108987547 */ /* 0x000fea000b800000 */
[----:B------:R-:W0:Y:S01]  /*16f0*/  LDCU.64 UR6, c[0x0][0x390] ;  /* 0x00007200ff0677ac */ /* 0x000e220008000a00 */
[----:B------:R-:W-:-:S04]  /*1700*/  USHF.L.U32 UR4, UR4, 0x2, URZ ;  /* 0x0000000204047899 */ /* 0x000fc800080006ff */
[----:B0-----:R-:W-:Y:S01]  /*1710*/  UIMAD.WIDE.U32 UR4, UR4, 0x4, UR6 ;  /* 0x00000004040478a5 */ /* 0x001fe2000f8e0006 */
[----:B------:R-:W0:Y:S03]  /*1720*/  LDCU UR7, c[0x0][0x3a0] ;  /* 0x00007400ff0777ac */ /* 0x000e260008000800 */
[----:B------:R-:W-:Y:S02]  /*1730*/  UIADD3 UR6, UP0, UPT, UR4, 0x8, URZ ;  /* 0x0000000804067890 */ /* 0x000fe4000ff1e0ff */
[----:B------:R-:W-:Y:S02]  /*1740*/  UIADD3 UR4, UPT, UPT, -UR8, URZ, URZ ;  /* 0x000000ff08047290 */ /* 0x000fe4000fffe1ff */
[----:B------:R-:W-:Y:S02]  /*1750*/  UIADD3.X UR5, UPT, UPT, URZ, UR5, URZ, UP0, !UPT ;  /* 0x00000005ff057290 */ /* 0x000fe400087fe4ff */
[----:B-----5:R-:W-:-:S04]  /*1760*/  MOV R20, UR6 ;  /* 0x0000000600147c02 */ /* 0x020fc80008000f00 */
[----:B------:R-:W-:-:S07]  /*1770*/  MOV R21, UR5 ;  /* 0x0000000500157c02 */ /* 0x000fce0008000f00 */
.L_x_132:
[----:B------:R-:W2:Y:S04]  /*1780*/  LDG.E R19, desc[UR16][R20.64+-0x4] ;  /* 0xfffffc1014137981 */ /* 0x000ea8000c1e1900 */
        /* <DEDUP_REMOVED lines=24> */
.L_x_131:
[----:B0-----:R-:W-:Y:S05]  /*1910*/  BSYNC.RECONVERGENT B0 ;  /* 0x0000000000007941 */ /* 0x001fea0003800200 */
.L_x_130:
[----:B------:R-:W-:-:S04]  /*1920*/  IADD3 R20, P0, PT, R20, 0x10, RZ ;  /* 0x0000001014147810 */ /* 0x000fc80007f1e0ff */
[----:B------:R-:W-:Y:S01]  /*1930*/  IADD3.X R21, PT, PT, RZ, R21, RZ, P0, !PT ;  /* 0x00000015ff157210 */ /* 0x000fe200007fe4ff */
[----:B------:R-:W-:Y:S08]  /*1940*/  BRA.U UP0, `(.L_x_132) ;  /* 0xfffffffd008c7547 */ /* 0x000ff0000b83ffff */
.L_x_119:
[----:B------:R-:W0:Y:S01]  /*1950*/  LDCU UR4, c[0x0][0x3a8] ;  /* 0x00007500ff0477ac */ /* 0x000e220008000800 */
[----:B------:R-:W-:Y:S01]  /*1960*/  FADD R6, -R6, R7 ;  /* 0x0000000706067221 */ /* 0x000fe20000000100 */
[----:B------:R-:W-:Y:S01]  /*1970*/  FADD R17, -R24, R17 ;  /* 0x0000001118117221 */ /* 0x000fe20000000100 */
[----:B------:R-:W-:Y:S01]  /*1980*/  HFMA2 R7, -RZ, RZ, 3.7421875, 0 ;  /* 0x437c0000ff077431 */ /* 0x000fe200000001ff */
[----:B------:R-:W-:Y:S01]  /*1990*/  MOV R3, 0x3bbb989d ;  /* 0x3bbb989d00037802 */ /* 0x000fe20000000f00 */
[----:B------:R-:W-:Y:S01]  /*19a0*/  BSSY.RECONVERGENT B0, `(.L_x_133) ;  /* 0x0000026000007945 */ /* 0x000fe20003800200 */
[----:B------:R-:W-:Y:S01]  /*19b0*/  MOV R19, 0x2f800000 ;  /* 0x2f80000000137802 */ /* 0x000fe20000000f00 */
[----:B0-----:R-:W-:Y:S01]  /*19c0*/  FFMA R6, R17, UR4, R6 ;  /* 0x0000000411067c23 */ /* 0x001fe20008000006 */
[----:B------:R-:W-:-:S03]  /*19d0*/  SHF.R.U32.HI R17, RZ, 0x2, R12 ;  /* 0x00000002ff117819 */ /* 0x000fc6000001160c */
[----:B------:R-:W-:Y:S01]  /*19e0*/  FFMA.SAT R2, R6, -R3, 0.5 ;  /* 0x3f00000006027423 */ /* 0x000fe20000002803 */
[----:B------:R-:W-:-:S03]  /*19f0*/  LOP3.LUT R17, R17, R12, RZ, 0x3c, !PT ;  /* 0x0000000c11117212 */ /* 0x000fc600078e3cff */
[----:B------:R-:W-:Y:S01]  /*1a00*/  FFMA.RM R3, R2, R7, 12582913 ;  /* 0x4b40000102037423 */ /* 0x000fe20000004007 */
[----:B------:R-:W-:Y:S02]  /*1a10*/  SHF.L.U32 R2, R16, 0x4, RZ ;  /* 0x0000000410027819 */ /* 0x000fe400000006ff */
[----:B------:R-:W-:Y:S01]  /*1a20*/  SHF.L.U32 R12, R17, 0x1, RZ ;  /* 0x00000001110c7819 */ /* 0x000fe200000006ff */
[C---:B------:R-:W-:Y:S01]  /*1a30*/  FADD R7, R3.reuse, -12583039 ;  /* 0xcb40007f03077421 */ /* 0x040fe20000000000 */
[----:B------:R-:W-:Y:S02]  /*1a40*/  SHF.L.U32 R3, R3, 0x17, RZ ;  /* 0x0000001703037819 */ /* 0x000fe400000006ff */
[----:B------:R-:W-:Y:S01]  /*1a50*/  LOP3.LUT R17, R17, R12, R2, 0x96, !PT ;  /* 0x0000000c11117212 */ /* 0x000fe200078e9602 */
[----:B------:R-:W-:Y:S01]  /*1a60*/  FFMA R7, R6, -1.4426950216293334961, -R7 ;  /* 0xbfb8aa3b06077823 */ /* 0x000fe20000000807 */
[----:B------:R-:W-:Y:S01]  /*1a70*/  IADD3 R12, PT, PT, R4, 0xb0f8a, RZ ;  /* 0x000b0f8a040c7810 */ /* 0x000fe20007ffe0ff */
[----:B------:R-:W0:Y:S01]  /*1a80*/  S2R R2, SR_TID.X ;  /* 0x0000000000027919 */ /* 0x000e220000002100 */
[----:B------:R-:W-:Y:S01]  /*1a90*/  LOP3.LUT R17, R17, R16, RZ, 0x3c, !PT ;  /* 0x0000001011117212 */ /* 0x000fe200078e3cff */
[----:B------:R-:W-:-:S04]  /*1aa0*/  FFMA R7, R6, -1.925963033500011079e-08, R7 ;  /* 0xb2a5706006077823 */ /* 0x000fc80000000007 */
[----:B------:R-:W1:Y:S01]  /*1ab0*/  MUFU.EX2 R6, R7 ;  /* 0x0000000700067308 */ /* 0x000e620000000800 */
[----:B------:R-:W-:-:S05]  /*1ac0*/  IMAD.IADD R4, R17, 0x1, R12 ;  /* 0x0000000111047824 */ /* 0x000fca00078e020c */
[----:B------:R-:W-:-:S05]  /*1ad0*/  I2FP.F32.U32 R4, R4 ;  /* 0x0000000400047245 */ /* 0x000fca0000201000 */
[----:B------:R-:W-:Y:S01]  /*1ae0*/  FFMA R4, R4, R19, 1.1641532182693481445e-10 ;  /* 0x2f00000004047423 */ /* 0x000fe20000000013 */
[----:B-1----:R-:W-:-:S05]  /*1af0*/  FMUL R3, R3, R6 ;  /* 0x0000000603037220 */ /* 0x002fca0000400000 */
[----:B------:R-:W-:-:S13]  /*1b00*/  FSETP.GEU.AND P0, PT, R4, R3, PT ;  /* 0x000000030400720b */ /* 0x000fda0003f0e000 */
[----:B0-----:R-:W-:Y:S05]  /*1b10*/  @P0 BRA `(.L_x_134) ;  /* 0x0000000000380947 */ /* 0x001fea0003800000 */
[----:B-----5:R-:W0:Y:S01]  /*1b20*/  S2R R20, SR_LANEID ;  /* 0x0000000000147919 */ /* 0x020e220000000000 */
[----:B------:R-:W1:Y:S01]  /*1b30*/  LDCU UR4, c[0x0][0x3a0] ;  /* 0x00007400ff0477ac */ /* 0x000e620008000800 */
[----:B------:R-:W2:Y:S01]  /*1b40*/  LDC.64 R18, c[0x0][0x380] ;  /* 0x0000e000ff127b82 */ /* 0x000ea20000000a00 */
[----:B------:R-:W3:Y:S01]  /*1b50*/  S2R R4, SR_TID.X ;  /* 0x0000000000047919 */ /* 0x000ee20000002100 */
[----:B------:R-:W-:Y:S02]  /*1b60*/  VOTEU.ANY UR5, UPT, PT ;  /* 0x0000000000057886 */ /* 0x000fe400038e0100 */
[----:B------:R-:W-:Y:S02]  /*1b70*/  UFLO.U32 UR6, UR5 ;  /* 0x00000005000672bd */ /* 0x000fe400080e0000 */
[----:B------:R-:W4:Y:S02]  /*1b80*/  POPC R3, UR5 ;  /* 0x0000000500037d09 */ /* 0x000f240008000000 */
[----:B------:R-:W4:Y:S01]  /*1b90*/  LDC.64 R6, c[0x0][0x3c0] ;  /* 0x0000f000ff067b82 */ /* 0x000f220000000a00 */
[----:B-1----:R-:W-:Y:S01]  /*1ba0*/  UIMAD UR4, UR19, UR4, URZ ;  /* 0x00000004130472a4 */ /* 0x002fe2000f8e02ff */
[----:B0-----:R-:W-:-:S05]  /*1bb0*/  ISETP.EQ.U32.AND P0, PT, R20, UR6, PT ;  /* 0x0000000614007c0c */ /* 0x001fca000bf02070 */
[----:B---3--:R-:W-:-:S05]  /*1bc0*/  IADD3 R21, PT, PT, R4, UR4, RZ ;  /* 0x0000000404157c10 */ /* 0x008fca000fffe0ff */
[----:B--2---:R-:W-:-:S05]  /*1bd0*/  IMAD.WIDE.U32 R18, R21, 0x4, R18 ;  /* 0x0000000415127825 */ /* 0x004fca00078e0012 */
[----:B------:R0:W-:Y:S04]  /*1be0*/  STG.E desc[UR16][R18.64], R5 ;  /* 0x0000000512007986 */ /* 0x0001e8000c101910 */
[----:B----4-:R0:W-:Y:S02]  /*1bf0*/  @P0 REDG.E.ADD.STRONG.GPU desc[UR16][R6.64], R3 ;  /* 0x000000030600098e */ /* 0x0101e4000c12e110 */
.L_x_134:
[----:B------:R-:W-:Y:S05]  /*1c00*/  BSYNC.RECONVERGENT B0 ;  /* 0x0000000000007941 */ /* 0x000fea0003800200 */
.L_x_133:
[----:B------:R-:W1:Y:S01]  /*1c10*/  LDCU UR4, c[0x0][0x3a0] ;  /* 0x00007400ff0477ac */ /* 0x000e620008000800 */
[----:B0-----:R-:W0:Y:S01]  /*1c20*/  LDC.64 R4, c[0x0][0x3b8] ;  /* 0x0000ee00ff047b82 */ /* 0x001e220000000a00 */
[----:B-1----:R-:W-:-:S06]  /*1c30*/  UIMAD UR4, UR19, UR4, URZ ;  /* 0x00000004130472a4 */ /* 0x002fcc000f8e02ff */
[----:B------:R-:W-:-:S05]  /*1c40*/  IADD3 R3, PT, PT, R2, UR4, RZ ;  /* 0x0000000402037c10 */ /* 0x000fca000fffe0ff */
[----:B0-----:R-:W-:-:S05]  /*1c50*/  IMAD.WIDE.U32 R4, R3, 0x30, R4 ;  /* 0x0000003003047825 */ /* 0x001fca00078e0004 */
[----:B------:R-:W-:Y:S04]  /*1c60*/  STG.E.64 desc[UR16][R4.64], R12 ;  /* 0x0000000c04007986 */ /* 0x000fe8000c101b10 */
[----:B------:R-:W-:Y:S04]  /*1c70*/  STG.E.64 desc[UR16][R4.64+0x8], R8 ;  /* 0x0000080804007986 */ /* 0x000fe8000c101b10 */
[----:B------:R-:W-:Y:S04]  /*1c80*/  STG.E.64 desc[UR16][R4.64+0x10], R16 ;  /* 0x0000101004007986 */ /* 0x000fe8000c101b10 */
[----:B------:R-:W-:Y:S04]  /*1c90*/  STG.E.64 desc[UR16][R4.64+0x18], R14 ;  /* 0x0000180e04007986 */ /* 0x000fe8000c101b10 */
[----:B------:R-:W-:Y:S04]  /*1ca0*/  STG.E.64 desc[UR16][R4.64+0x28], R10 ;  /* 0x0000280a04007986 */ /* 0x000fe8000c101b10 */
[----:B------:R-:W-:Y:S01]  /*1cb0*/  STG.E desc[UR16][R4.64+0x20], R0 ;  /* 0x0000200004007986 */ /* 0x000fe2000c101910 */
[----:B------:R-:W-:Y:S05]  /*1cc0*/  EXIT ;  /* 0x000000000000794d */ /* 0x000fea0003800000 */
        .weak           $__internal_4_$__cuda_sm3x_div_rn_noftz_f32_slowpath
        .type           $__internal_4_$__cuda_sm3x_div_rn_noftz_f32_slowpath,@function
        .size           $__internal_4_$__cuda_sm3x_div_rn_noftz_f32_slowpath,(.L_x_148 - $__internal_4_$__cuda_sm3x_div_rn_noftz_f32_slowpath)
$__internal_4_$__cuda_sm3x_div_rn_noftz_f32_slowpath:
[----:B------:R-:W0:Y:S01]  /*1cd0*/  LDC R6, c[0x0][0x3ac] ;  /* 0x0000eb00ff067b82 */ /* 0x000e220000000800 */
[----:B------:R-:W-:-:S04]  /*1ce0*/  SHF.R.U32.HI R20, RZ, 0x17, R24 ;  /* 0x00000017ff147819 */ /* 0x000fc80000011618 */
[----:B------:R-:W-:-:S03]  /*1cf0*/  LOP3.LUT R20, R20, 0xff, RZ, 0xc0, !PT ;  /* 0x000000ff14147812 */ /* 0x000fc600078ec0ff */
[----:B------:R-:W1:Y:S01]  /*1d00*/  LDC R21, c[0x0][0x3ac] ;  /* 0x0000eb00ff157b82 */ /* 0x000e620000000800 */
[----:B------:R-:W-:-:S04]  /*1d10*/  IADD3 R7, PT, PT, R20, -0x1, RZ ;  /* 0xffffffff14077810 */ /* 0x000fc80007ffe0ff */
[----:B------:R-:W-:Y:S02]  /*1d20*/  ISETP.GT.U32.AND P0, PT, R7, 0xfd, PT ;  /* 0x000000fd0700780c */ /* 0x000fe40003f04070 */
[----:B0-----:R-:W-:-:S04]  /*1d30*/  SHF.R.U32.HI R25, RZ, 0x17, R6 ;  /* 0x00000017ff197819 */ /* 0x001fc80000011606 */
[----:B------:R-:W-:-:S04]  /*1d40*/  LOP3.LUT R25, R25, 0xff, RZ, 0xc0, !PT ;  /* 0x000000ff19197812 */ /* 0x000fc800078ec0ff */
[----:B------:R-:W-:-:S04]  /*1d50*/  IADD3 R7, PT, PT, R25, -0x1, RZ ;  /* 0xffffffff19077810 */ /* 0x000fc80007ffe0ff */
[----:B------:R-:W-:-:S13]  /*1d60*/  ISETP.GT.U32.OR P0, PT, R7, 0xfd, P0 ;  /* 0x000000fd0700780c */ /* 0x000fda0000704470 */
[----:B------:R-:W-:Y:S01]  /*1d70*/  @!P0 MOV R19, RZ ;  /* 0x000000ff00138202 */ /* 0x000fe20000000f00 */
[----:B-1----:R-:W-:Y:S06]  /*1d80*/  @!P0 BRA `(.L_x_135) ;  /* 0x0000000000688947 */ /* 0x002fec0003800000 */
[----:B------:R-:W-:Y:S02]  /*1d90*/  FSETP.GTU.FTZ.AND P0, PT, |R6|, +INF , PT ;  /* 0x7f8000000600780b */ /* 0x000fe40003f1c200 */
[----:B------:R-:W-:Y:S02]  /*1da0*/  FSETP.GTU.FTZ.AND P1, PT, |R24|, +INF , PT ;  /* 0x7f8000001800780b */ /* 0x000fe40003f3c200 */
[----:B------:R-:W-:Y:S02]  /*1db0*/  MOV R7, R24 ;  /* 0x0000001800077202 */ /* 0x000fe40000000f00 */
        /* <DEDUP_REMOVED lines=14> */
[----:B------:R-:W-:-:S04]  /*1ea0*/  IADD3 R19, PT, PT, R25, -0x1, RZ ;  /* 0xffffffff19137810 */ /* 0x000fc80007ffe0ff */
[----:B------:R-:W-:Y:S02]  /*1eb0*/  ISETP.GE.AND P0, PT, R19, RZ, PT ;  /* 0x000000ff1300720c */ /* 0x000fe40003f06270 */
[----:B------:R-:W-:-:S04]  /*1ec0*/  IADD3 R19, PT, PT, R20, -0x1, RZ ;  /* 0xffffffff14137810 */ /* 0x000fc80007ffe0ff */
[----:B------:R-:W-:-:S07]  /*1ed0*/  ISETP.GE.AND P1, PT, R19, RZ, PT ;  /* 0x000000ff1300720c */ /* 0x000fce0003f26270 */
[----:B------:R-:W-:Y:S01]  /*1ee0*/  @P0 MOV R19, RZ ;  /* 0x000000ff00130202 */ /* 0x000fe20000000f00 */
[----:B------:R-:W-:Y:S02]  /*1ef0*/  @!P0 IMAD.MOV.U32 R19, RZ, RZ, -0x40 ;  /* 0xffffffc0ff138424 */ /* 0x000fe400078e00ff */
[----:B------:R-:W-:-:S03]  /*1f00*/  @!P0 FFMA R21, R6, 1.84467440737095516160e+19, RZ ;  /* 0x5f80000006158823 */ /* 0x000fc600000000ff */
[----:B------:R-:W-:Y:S01]  /*1f10*/  @!P1 FFMA R24, R7, 1.84467440737095516160e+19, RZ ;  /* 0x5f80000007189823 */ /* 0x000fe200000000ff */
[----:B------:R-:W-:-:S07]  /*1f20*/  @!P1 IADD3 R19, PT, PT, R19, 0x40, RZ ;  /* 0x0000004013139810 */ /* 0x000fce0007ffe0ff */
.L_x_135:
[----:B------:R-:W-:-:S04]  /*1f30*/  LEA R7, R20, 0xc0800000, 0x17 ;  /* 0xc080000014077811 */ /* 0x000fc800078eb8ff */
[----:B------:R-:W-:Y:S02]  /*1f40*/  IADD3 R26, PT, PT, -R7, R24, RZ ;  /* 0x00000018071a7210 */ /* 0x000fe40007ffe1ff */
[----:B------:R-:W-:Y:S02]  /*1f50*/  IADD3 R7, PT, PT, R25, -0x7f, RZ ;  /* 0xffffff8119077810 */ /* 0x000fe40007ffe0ff */
[----:B------:R-:W0:Y:S01]  /*1f60*/  MUFU.RCP R24, R26 ;  /* 0x0000001a00187308 */ /* 0x000e220000001000 */
[----:B------:R-:W-:Y:S01]  /*1f70*/  FADD.FTZ R23, -R26, -RZ ;  /* 0x800000ff1a177221 */ /* 0x000fe20000010100 */
[C---:B------:R-:W-:Y:S01]  /*1f80*/  IADD3 R20, PT, PT, R7.reuse, 0x7f, -R20 ;  /* 0x0000007f07147810 */ /* 0x040fe20007ffe814 */
[----:B------:R-:W-:-:S03]  /*1f90*/  IMAD R6, R7, -0x800000, R21 ;  /* 0xff80000007067824 */ /* 0x000fc600078e0215 */
[----:B------:R-:W-:Y:S01]  /*1fa0*/  IADD3 R20, PT, PT, R20, R19, RZ ;  /* 0x0000001314147210 */ /* 0x000fe20007ffe0ff */
        /* <DEDUP_REMOVED lines=8> */
[----:B------:R-:W-:-:S04]  /*2030*/  LOP3.LUT R7, R7, 0xff, RZ, 0xc0, !PT ;  /* 0x000000ff07077812 */ /* 0x000fc800078ec0ff */
[----:B------:R-:W-:-:S04]  /*2040*/  IADD3 R7, PT, PT, R7, R20, RZ ;  /* 0x0000001407077210 */ /* 0x000fc80007ffe0ff */
        /* <DEDUP_REMOVED lines=16> */
[----:B------:R-:W-:Y:S02]  /*2150*/  IADD3 R21, PT, PT, R7, 0x20, RZ ;  /* 0x0000002007157810 */ /* 0x000fe40007ffe0ff */
[----:B------:R-:W-:-:S02]  /*2160*/  LOP3.LUT R20, R20, 0x800000, RZ, 0xfc, !PT ;  /* 0x0080000014147812 */ /* 0x000fc400078efcff */
[----:B------:R-:W-:Y:S02]  /*2170*/  IADD3 R7, PT, PT, -R7, RZ, RZ ;  /* 0x000000ff07077210 */ /* 0x000fe40007ffe1ff */
[----:B------:R-:W-:Y:S02]  /*2180*/  SHF.L.U32 R21, R20, R21, RZ ;  /* 0x0000001514157219 */ /* 0x000fe400000006ff */
[----:B------:R-:W-:Y:S02]  /*2190*/  FSETP.NEU.FTZ.AND P0, PT, R19, R24, PT ;  /* 0x000000181300720b */ /* 0x000fe40003f1d000 */
[----:B------:R-:W-:Y:S02]  /*21a0*/  SEL R7, R7, RZ, P2 ;  /* 0x000000ff07077207 */ /* 0x000fe40001000000 */
[----:B------:R-:W-:Y:S02]  /*21b0*/  ISETP.NE.AND P1, PT, R21, RZ, P1 ;  /* 0x000000ff1500720c */ /* 0x000fe40000f25270 */
[----:B------:R-:W-:-:S02]  /*21c0*/  SHF.R.U32.HI R7, RZ, R7, R20 ;  /* 0x00000007ff077219 */ /* 0x000fc40000011614 */
[----:B------:R-:W-:Y:S02]  /*21d0*/  PLOP3.LUT P0, PT, P0, P1, PT, 0xf8, 0x8f ;  /* 0x00000000008f781c */ /* 0x000fe40000703f70 */
[----:B------:R-:W-:Y:S02]  /*21e0*/  SHF.R.U32.HI R20, RZ, 0x1, R7 ;  /* 0x00000001ff147819 */ /* 0x000fe40000011607 */
[----:B------:R-:W-:-:S04]  /*21f0*/  SEL R19, RZ, 0x1, !P0 ;  /* 0x00000001ff137807 */ /* 0x000fc80004000000 */
[----:B------:R-:W-:-:S04]  /*2200*/  LOP3.LUT R24, R19, 0x1, R20, 0xf8, !PT ;  /* 0x0000000113187812 */ /* 0x000fc800078ef814 */
[----:B------:R-:W-:-:S04]  /*2210*/  LOP3.LUT R7, R24, R7, RZ, 0xc0, !PT ;  /* 0x0000000718077212 */ /* 0x000fc800078ec0ff */
[----:B------:R-:W-:-:S04]  /*2220*/  IADD3 R7, PT, PT, R20, R7, RZ ;  /* 0x0000000714077210 */ /* 0x000fc80007ffe0ff */
[----:B------:R-:W-:Y:S01]  /*2230*/  LOP3.LUT R6, R7, R6, RZ, 0xfc, !PT ;  /* 0x0000000607067212 */ /* 0x000fe200078efcff */
[----:B------:R-:W-:Y:S06]  /*2240*/  BRA `(.L_x_142) ;  /* 0x0000000000347947 */ /* 0x000fec0003800000 */
.L_x_141:
[----:B------:R-:W-:-:S04]  /*2250*/  LOP3.LUT R6, R6, 0x80000000, RZ, 0xc0, !PT ;  /* 0x8000000006067812 */ /* 0x000fc800078ec0ff */
[----:B------:R-:W-:Y:S01]  /*2260*/  LOP3.LUT R6, R6, 0x7f800000, RZ, 0xfc, !PT ;  /* 0x7f80000006067812 */ /* 0x000fe200078efcff */
[----:B------:R-:W-:Y:S06]  /*2270*/  BRA `(.L_x_142) ;  /* 0x0000000000287947 */ /* 0x000fec0003800000 */
.L_x_140:
[----:B------:R-:W-:Y:S01]  /*2280*/  LEA R6, R20, R6, 0x17 ;  /* 0x0000000614067211 */ /* 0x000fe200078eb8ff */
[----:B------:R-:W-:Y:S06]  /*2290*/  BRA `(.L_x_142) ;  /* 0x0000000000207947 */ /* 0x000fec0003800000 */
.L_x_139:
[----:B------:R-:W-:-:S04]  /*22a0*/  LOP3.LUT R6, R24, 0x80000000, R21, 0x48, !PT ;  /* 0x8000000018067812 */ /* 0x000fc800078e4815 */
[----:B------:R-:W-:Y:S01]  /*22b0*/  LOP3.LUT R6, R6, 0x7f800000, RZ, 0xfc, !PT ;  /* 0x7f80000006067812 */ /* 0x000fe200078efcff */
[----:B------:R-:W-:Y:S06]  /*22c0*/  BRA `(.L_x_142) ;  /* 0x0000000000147947 */ /* 0x000fec0003800000 */
.L_x_138:
[----:B------:R-:W-:Y:S01]  /*22d0*/  LOP3.LUT R6, R24, 0x80000000, R21, 0x48, !PT ;  /* 0x8000000018067812 */ /* 0x000fe200078e4815 */
[----:B------:R-:W-:Y:S06]  /*22e0*/  BRA `(.L_x_142) ;  /* 0x00000000000c7947 */ /* 0x000fec0003800000 */
.L_x_137:
[----:B------:R-:W0:Y:S01]  /*22f0*/  MUFU.RSQ R6, -QNAN ;  /* 0xffc0000000067908 */ /* 0x000e220000001400 */
[----:B------:R-:W-:Y:S05]  /*2300*/  BRA `(.L_x_142) ;  /* 0x0000000000047947 */ /* 0x000fea0003800000 */
.L_x_136:
[----:B------:R-:W-:-:S07]  /*2310*/  FADD.FTZ R6, R7, R6 ;  /* 0x0000000607067221 */ /* 0x000fce0000010000 */
.L_x_142:
[----:B------:R-:W-:-:S04]  /*2320*/  HFMA2 R23, -RZ, RZ, 0, 0 ;  /* 0x00000000ff177431 */ /* 0x000fc800000001ff */
[----:B0-----:R-:W-:Y:S05]  /*2330*/  RET.REL.NODEC R22 `(update_beads_kernel) ;  /* 0xffffffdc16307950 */ /* 0x001fea0003c3ffff */
.L_x_143:
        /* <DEDUP_REMOVED lines=12> */
.L_x_148:


//--------------------- .nv.global.init           --------------------------
	.section	.nv.global.init,"aw",@progbits
	.align	4
.nv.global.init:
	.type		mrg32k3aM1SubSeq,@object
	.size		mrg32k3aM1SubSeq,(mrg32k3aM2SubSeq - mrg32k3aM1SubSeq)
mrg32k3aM1SubSeq:
        /*0000*/ 	.byte	0x0b, 0xcc, 0xee, 0x04, 0x73, 0x29, 0x8b, 0x6f, 0xf6, 0x53, 0x03, 0xf6, 0x23, 0xf6, 0xea, 0xda
        /* <DEDUP_REMOVED lines=125> */
	.type		mrg32k3aM2SubSeq,@object
	.size		mrg32k3aM2SubSeq,(mrg32k3aM1 - mrg32k3aM2SubSeq)
mrg32k3aM2SubSeq:
        /* <DEDUP_REMOVED lines=126> */
	.type		mrg32k3aM1,@object
	.size		mrg32k3aM1,(mrg32k3aM1Seq - mrg32k3aM1)
mrg32k3aM1:
        /* <DEDUP_REMOVED lines=144> */
	.type		mrg32k3aM1Seq,@object
	.size		mrg32k3aM1Seq,(mrg32k3aM2 - mrg32k3aM1Seq)
mrg32k3aM1Seq:
        /* <DEDUP_REMOVED lines=144> */
	.type		mrg32k3aM2,@object
	.size		mrg32k3aM2,(mrg32k3aM2Seq - mrg32k3aM2)
mrg32k3aM2:
        /* <DEDUP_REMOVED lines=144> */
	.type		mrg32k3aM2Seq,@object
	.size		mrg32k3aM2Seq,(precalc_xorwow_matrix - mrg32k3aM2Seq)
mrg32k3aM2Seq:
        /* <DEDUP_REMOVED lines=144> */
	.type		precalc_xorwow_matrix,@object
	.size		precalc_xorwow_matrix,(precalc_xorwow_offset_matrix - precalc_xorwow_matrix)
precalc_xorwow_matrix:
        /* <DEDUP_REMOVED lines=6400> */
	.type		precalc_xorwow_offset_matrix,@object
	.size		precalc_xorwow_offset_matrix,(.L_1 - precalc_xorwow_offset_matrix)
precalc_xorwow_offset_matrix:
        /* <DEDUP_REMOVED lines=6400> */
.L_1:


//--------------------- .nv.shared.project_onto_manifold_kernel --------------------------
	.section	.nv.shared.project_onto_manifold_kernel,"aw",@nobits
	.sectionflags	@""
	.align	16
	.zero		1024


//--------------------- .nv.shared.reserved.0     --------------------------
	.section	.nv.shared.reserved.0,"aw",@nobits
	.weak		__nv_reservedSMEM_offset_0_alias
	.size		__nv_reservedSMEM_offset_0_alias, 0, 64
	.other		__nv_reservedSMEM_offset_0_alias,@"STO_CUDA_RESERVED_SHARED STV_DEFAULT"
__nv_reservedSMEM_offset_0_alias:
	.zero		0
	.zero		64


//--------------------- .nv.shared.compute_spectral_gap_kernel --------------------------
	.section	.nv.shared.compute_spectral_gap_kernel,"aw",@nobits
	.sectionflags	@""
	.align	16
.nv.shared.compute_spectral_gap_kernel:
	.zero		3072


//--------------------- .nv.shared.reduce_average_kernel --------------------------
	.section	.nv.shared.reduce_average_kernel,"aw",@nobits
	.sectionflags	@""
	.align	16
	.zero		1024


//--------------------- .nv.shared.compute_path_energy_kernel --------------------------
	.section	.nv.shared.compute_path_energy_kernel,"aw",@nobits
	.sectionflags	@""
	.align	16
	.zero		1024


//--------------------- .nv.shared.init_rand_states_kernel --------------------------
	.section	.nv.shared.init_rand_states_kernel,"aw",@nobits
	.sectionflags	@""
	.align	16
	.zero		1024


//--------------------- .nv.shared.update_beads_kernel --------------------------
	.section	.nv.shared.update_beads_kernel,"aw",@nobits
	.sectionflags	@""
	.align	16
	.zero		1024


//--------------------- .nv.constant0.project_onto_manifold_kernel --------------------------
	.section	.nv.constant0.project_onto_manifold_kernel,"a",@progbits
	.sectionflags	@""
	.align	4
.nv.constant0.project_onto_manifold_kernel:
	.zero		932


//--------------------- .nv.constant0.compute_spectral_gap_kernel --------------------------
	.section	.nv.constant0.compute_spectral_gap_kernel,"a",@progbits
	.sectionflags	@""
	.align	4
.nv.constant0.compute_spectral_gap_kernel:
	.zero		916


//--------------------- .nv.constant0.reduce_average_kernel --------------------------
	.section	.nv.constant0.reduce_average_kernel,"a",@progbits
	.sectionflags	@""
	.align	4
.nv.constant0.reduce_average_kernel:
	.zero		916


//--------------------- .nv.constant0.compute_path_energy_kernel --------------------------
	.section	.nv.constant0.compute_path_energy_kernel,"a",@progbits
	.sectionflags	@""
	.align	4
.nv.constant0.compute_path_energy_kernel:
	.zero		928


//--------------------- .nv.constant0.init_rand_states_kernel --------------------------
	.section	.nv.constant0.init_rand_states_kernel,"a",@progbits
	.sectionflags	@""
	.align	4
.nv.constant0.init_rand_states_kernel:
	.zero		916


//--------------------- .nv.constant0.update_beads_kernel --------------------------
	.section	.nv.constant0.update_beads_kernel,"a",@progbits
	.sectionflags	@""
	.align	4
.nv.constant0.update_beads_kernel:
	.zero		968


//--------------------- SYMBOLS --------------------------

	.type		.nv.reservedSmem.offset0,@object
	.size		.nv.reservedSmem.offset0,0x4
	.type		.nv.reservedSmem.cap,@object
	.size		.nv.reservedSmem.cap,0x4
